//
// Generated by NVIDIA NVVM Compiler
//
// Compiler Build ID: CL-21124049
// Cuda compilation tools, release 8.0, V8.0.44
// Based on LLVM 3.4svn
//

.version 5.0
.target sm_20
.address_size 64

	// .globl	copyUpperToLowerTriangleDense
.func  (.param .b64 func_retval0) __internal_accurate_pow
(
	.param .b64 __internal_accurate_pow_param_0,
	.param .b64 __internal_accurate_pow_param_1
)
;
.extern .shared .align 8 .b8 sdata[];

.visible .entry copyUpperToLowerTriangleDense(
	.param .u64 copyUpperToLowerTriangleDense_param_0,
	.param .u32 copyUpperToLowerTriangleDense_param_1,
	.param .u32 copyUpperToLowerTriangleDense_param_2
)
{
	.reg .pred 	%p<4>;
	.reg .b32 	%r<13>;
	.reg .f64 	%fd<2>;
	.reg .b64 	%rd<7>;


	ld.param.u64 	%rd1, [copyUpperToLowerTriangleDense_param_0];
	ld.param.u32 	%r4, [copyUpperToLowerTriangleDense_param_1];
	ld.param.u32 	%r5, [copyUpperToLowerTriangleDense_param_2];
	mov.u32 	%r6, %ntid.x;
	mov.u32 	%r7, %ctaid.x;
	mov.u32 	%r8, %tid.x;
	mad.lo.s32 	%r1, %r6, %r7, %r8;
	mov.u32 	%r9, %ntid.y;
	mov.u32 	%r10, %ctaid.y;
	mov.u32 	%r11, %tid.y;
	mad.lo.s32 	%r2, %r9, %r10, %r11;
	mad.lo.s32 	%r3, %r2, %r4, %r1;
	setp.gt.s32	%p1, %r2, %r1;
	setp.lt.s32	%p2, %r3, %r5;
	and.pred  	%p3, %p1, %p2;
	@!%p3 bra 	BB0_2;
	bra.uni 	BB0_1;

BB0_1:
	cvta.to.global.u64 	%rd2, %rd1;
	mad.lo.s32 	%r12, %r1, %r4, %r2;
	mul.wide.s32 	%rd3, %r12, 8;
	add.s64 	%rd4, %rd2, %rd3;
	ld.global.f64 	%fd1, [%rd4];
	mul.wide.s32 	%rd5, %r3, 8;
	add.s64 	%rd6, %rd2, %rd5;
	st.global.f64 	[%rd6], %fd1;

BB0_2:
	ret;
}

	// .globl	dense_matrix_set
.visible .entry dense_matrix_set(
	.param .u64 dense_matrix_set_param_0,
	.param .f64 dense_matrix_set_param_1,
	.param .u32 dense_matrix_set_param_2,
	.param .u32 dense_matrix_set_param_3
)
{
	.reg .pred 	%p<2>;
	.reg .b32 	%r<13>;
	.reg .f64 	%fd<2>;
	.reg .b64 	%rd<5>;


	ld.param.u64 	%rd1, [dense_matrix_set_param_0];
	ld.param.f64 	%fd1, [dense_matrix_set_param_1];
	ld.param.u32 	%r2, [dense_matrix_set_param_2];
	ld.param.u32 	%r3, [dense_matrix_set_param_3];
	mov.u32 	%r4, %ctaid.x;
	mov.u32 	%r5, %ntid.x;
	mov.u32 	%r6, %tid.x;
	mad.lo.s32 	%r7, %r5, %r4, %r6;
	mov.u32 	%r8, %ntid.y;
	mov.u32 	%r9, %ctaid.y;
	mov.u32 	%r10, %tid.y;
	mad.lo.s32 	%r11, %r7, %r3, %r10;
	mad.lo.s32 	%r1, %r8, %r9, %r11;
	mul.lo.s32 	%r12, %r3, %r2;
	setp.ge.s32	%p1, %r1, %r12;
	@%p1 bra 	BB1_2;

	cvta.to.global.u64 	%rd2, %rd1;
	mul.wide.s32 	%rd3, %r1, 8;
	add.s64 	%rd4, %rd2, %rd3;
	st.global.f64 	[%rd4], %fd1;

BB1_2:
	ret;
}

	// .globl	dense_matrix_copy
.visible .entry dense_matrix_copy(
	.param .u64 dense_matrix_copy_param_0,
	.param .u64 dense_matrix_copy_param_1,
	.param .u32 dense_matrix_copy_param_2,
	.param .u32 dense_matrix_copy_param_3
)
{
	.reg .pred 	%p<4>;
	.reg .b32 	%r<12>;
	.reg .f64 	%fd<2>;
	.reg .b64 	%rd<8>;


	ld.param.u64 	%rd1, [dense_matrix_copy_param_0];
	ld.param.u64 	%rd2, [dense_matrix_copy_param_1];
	ld.param.u32 	%r2, [dense_matrix_copy_param_2];
	ld.param.u32 	%r3, [dense_matrix_copy_param_3];
	mov.u32 	%r4, %ctaid.x;
	mov.u32 	%r5, %ntid.x;
	mov.u32 	%r6, %tid.x;
	mad.lo.s32 	%r7, %r5, %r4, %r6;
	mov.u32 	%r8, %ntid.y;
	mov.u32 	%r9, %ctaid.y;
	mov.u32 	%r10, %tid.y;
	mad.lo.s32 	%r11, %r8, %r9, %r10;
	mad.lo.s32 	%r1, %r7, %r3, %r11;
	setp.lt.s32	%p1, %r7, %r2;
	setp.lt.s32	%p2, %r11, %r3;
	and.pred  	%p3, %p1, %p2;
	@!%p3 bra 	BB2_2;
	bra.uni 	BB2_1;

BB2_1:
	cvta.to.global.u64 	%rd3, %rd1;
	mul.wide.s32 	%rd4, %r1, 8;
	add.s64 	%rd5, %rd3, %rd4;
	ld.global.f64 	%fd1, [%rd5];
	cvta.to.global.u64 	%rd6, %rd2;
	add.s64 	%rd7, %rd6, %rd4;
	st.global.f64 	[%rd7], %fd1;

BB2_2:
	ret;
}

	// .globl	relu
.visible .entry relu(
	.param .u64 relu_param_0,
	.param .u64 relu_param_1,
	.param .u32 relu_param_2,
	.param .u32 relu_param_3
)
{
	.reg .pred 	%p<4>;
	.reg .b32 	%r<12>;
	.reg .f64 	%fd<4>;
	.reg .b64 	%rd<8>;


	ld.param.u64 	%rd1, [relu_param_0];
	ld.param.u64 	%rd2, [relu_param_1];
	ld.param.u32 	%r4, [relu_param_2];
	ld.param.u32 	%r3, [relu_param_3];
	mov.u32 	%r5, %ctaid.x;
	mov.u32 	%r6, %ntid.x;
	mov.u32 	%r7, %tid.x;
	mad.lo.s32 	%r1, %r6, %r5, %r7;
	mov.u32 	%r8, %ntid.y;
	mov.u32 	%r9, %ctaid.y;
	mov.u32 	%r10, %tid.y;
	mad.lo.s32 	%r2, %r8, %r9, %r10;
	setp.lt.s32	%p1, %r1, %r4;
	setp.lt.s32	%p2, %r2, %r3;
	and.pred  	%p3, %p1, %p2;
	@!%p3 bra 	BB3_2;
	bra.uni 	BB3_1;

BB3_1:
	cvta.to.global.u64 	%rd3, %rd1;
	mad.lo.s32 	%r11, %r1, %r3, %r2;
	mul.wide.s32 	%rd4, %r11, 8;
	add.s64 	%rd5, %rd3, %rd4;
	ld.global.f64 	%fd1, [%rd5];
	mov.f64 	%fd2, 0d0000000000000000;
	max.f64 	%fd3, %fd2, %fd1;
	cvta.to.global.u64 	%rd6, %rd2;
	add.s64 	%rd7, %rd6, %rd4;
	st.global.f64 	[%rd7], %fd3;

BB3_2:
	ret;
}

	// .globl	compareAndSet
.visible .entry compareAndSet(
	.param .u64 compareAndSet_param_0,
	.param .u64 compareAndSet_param_1,
	.param .u32 compareAndSet_param_2,
	.param .u32 compareAndSet_param_3,
	.param .f64 compareAndSet_param_4,
	.param .f64 compareAndSet_param_5,
	.param .f64 compareAndSet_param_6,
	.param .f64 compareAndSet_param_7,
	.param .f64 compareAndSet_param_8
)
{
	.reg .pred 	%p<6>;
	.reg .b32 	%r<12>;
	.reg .f64 	%fd<9>;
	.reg .b64 	%rd<8>;


	ld.param.u64 	%rd2, [compareAndSet_param_0];
	ld.param.u64 	%rd3, [compareAndSet_param_1];
	ld.param.u32 	%r2, [compareAndSet_param_2];
	ld.param.u32 	%r3, [compareAndSet_param_3];
	ld.param.f64 	%fd2, [compareAndSet_param_4];
	ld.param.f64 	%fd3, [compareAndSet_param_5];
	ld.param.f64 	%fd4, [compareAndSet_param_6];
	ld.param.f64 	%fd5, [compareAndSet_param_7];
	ld.param.f64 	%fd6, [compareAndSet_param_8];
	mov.u32 	%r4, %ctaid.x;
	mov.u32 	%r5, %ntid.x;
	mov.u32 	%r6, %tid.x;
	mad.lo.s32 	%r7, %r5, %r4, %r6;
	mov.u32 	%r8, %ntid.y;
	mov.u32 	%r9, %ctaid.y;
	mov.u32 	%r10, %tid.y;
	mad.lo.s32 	%r11, %r8, %r9, %r10;
	mad.lo.s32 	%r1, %r7, %r3, %r11;
	setp.lt.s32	%p1, %r7, %r2;
	setp.lt.s32	%p2, %r11, %r3;
	and.pred  	%p3, %p1, %p2;
	@!%p3 bra 	BB4_6;
	bra.uni 	BB4_1;

BB4_1:
	cvta.to.global.u64 	%rd4, %rd2;
	mul.wide.s32 	%rd5, %r1, 8;
	add.s64 	%rd6, %rd4, %rd5;
	ld.global.f64 	%fd1, [%rd6];
	sub.f64 	%fd7, %fd1, %fd2;
	abs.f64 	%fd8, %fd7;
	setp.lt.f64	%p4, %fd8, %fd3;
	cvta.to.global.u64 	%rd7, %rd3;
	add.s64 	%rd1, %rd7, %rd5;
	@%p4 bra 	BB4_5;
	bra.uni 	BB4_2;

BB4_5:
	st.global.f64 	[%rd1], %fd4;
	bra.uni 	BB4_6;

BB4_2:
	setp.lt.f64	%p5, %fd1, %fd2;
	@%p5 bra 	BB4_4;
	bra.uni 	BB4_3;

BB4_4:
	st.global.f64 	[%rd1], %fd5;
	bra.uni 	BB4_6;

BB4_3:
	st.global.f64 	[%rd1], %fd6;

BB4_6:
	ret;
}

	// .globl	binCellOp
.visible .entry binCellOp(
	.param .u64 binCellOp_param_0,
	.param .u64 binCellOp_param_1,
	.param .u64 binCellOp_param_2,
	.param .u32 binCellOp_param_3,
	.param .u32 binCellOp_param_4,
	.param .u32 binCellOp_param_5,
	.param .u32 binCellOp_param_6,
	.param .u32 binCellOp_param_7
)
{
	.reg .pred 	%p<50>;
	.reg .b32 	%r<51>;
	.reg .f64 	%fd<39>;
	.reg .b64 	%rd<15>;


	ld.param.u64 	%rd2, [binCellOp_param_0];
	ld.param.u64 	%rd3, [binCellOp_param_1];
	ld.param.u64 	%rd4, [binCellOp_param_2];
	ld.param.u32 	%r14, [binCellOp_param_3];
	ld.param.u32 	%r10, [binCellOp_param_4];
	ld.param.u32 	%r11, [binCellOp_param_5];
	ld.param.u32 	%r12, [binCellOp_param_6];
	ld.param.u32 	%r13, [binCellOp_param_7];
	mov.u32 	%r15, %ntid.x;
	mov.u32 	%r16, %ctaid.x;
	mov.u32 	%r17, %tid.x;
	mad.lo.s32 	%r1, %r15, %r16, %r17;
	mov.u32 	%r18, %ntid.y;
	mov.u32 	%r19, %ctaid.y;
	mov.u32 	%r20, %tid.y;
	mad.lo.s32 	%r2, %r18, %r19, %r20;
	setp.lt.s32	%p2, %r1, %r14;
	setp.lt.s32	%p3, %r2, %r10;
	and.pred  	%p4, %p2, %p3;
	@!%p4 bra 	BB5_53;
	bra.uni 	BB5_1;

BB5_1:
	mad.lo.s32 	%r3, %r1, %r10, %r2;
	setp.eq.s32	%p5, %r11, 1;
	mov.u32 	%r49, %r1;
	@%p5 bra 	BB5_5;

	setp.ne.s32	%p6, %r11, 2;
	mov.u32 	%r50, %r3;
	@%p6 bra 	BB5_4;

	mov.u32 	%r50, %r2;

BB5_4:
	mov.u32 	%r44, %r50;
	mov.u32 	%r4, %r44;
	mov.u32 	%r49, %r4;

BB5_5:
	mov.u32 	%r5, %r49;
	setp.eq.s32	%p7, %r12, 1;
	mov.u32 	%r47, %r1;
	@%p7 bra 	BB5_9;

	setp.ne.s32	%p8, %r12, 2;
	mov.u32 	%r48, %r3;
	@%p8 bra 	BB5_8;

	mov.u32 	%r48, %r2;

BB5_8:
	mov.u32 	%r47, %r48;

BB5_9:
	cvta.to.global.u64 	%rd5, %rd3;
	cvta.to.global.u64 	%rd6, %rd2;
	mul.wide.s32 	%rd7, %r5, 8;
	add.s64 	%rd8, %rd6, %rd7;
	ld.global.f64 	%fd1, [%rd8];
	mul.wide.s32 	%rd9, %r47, 8;
	add.s64 	%rd10, %rd5, %rd9;
	ld.global.f64 	%fd2, [%rd10];
	mov.f64 	%fd38, 0dC08F380000000000;
	setp.gt.s32	%p9, %r13, 5;
	@%p9 bra 	BB5_19;

	setp.gt.s32	%p19, %r13, 2;
	@%p19 bra 	BB5_15;

	setp.eq.s32	%p23, %r13, 0;
	@%p23 bra 	BB5_51;

	setp.eq.s32	%p24, %r13, 1;
	@%p24 bra 	BB5_50;
	bra.uni 	BB5_13;

BB5_50:
	sub.f64 	%fd38, %fd1, %fd2;
	bra.uni 	BB5_52;

BB5_19:
	setp.gt.s32	%p10, %r13, 8;
	@%p10 bra 	BB5_24;

	setp.eq.s32	%p16, %r13, 6;
	@%p16 bra 	BB5_34;

	setp.eq.s32	%p17, %r13, 7;
	@%p17 bra 	BB5_33;
	bra.uni 	BB5_22;

BB5_33:
	setp.gt.f64	%p29, %fd1, %fd2;
	selp.f64	%fd38, 0d3FF0000000000000, 0d0000000000000000, %p29;
	bra.uni 	BB5_52;

BB5_15:
	setp.eq.s32	%p20, %r13, 3;
	@%p20 bra 	BB5_49;

	setp.eq.s32	%p21, %r13, 4;
	@%p21 bra 	BB5_35;
	bra.uni 	BB5_17;

BB5_35:
	{
	.reg .b32 %temp; 
	mov.b64 	{%temp, %r8}, %fd1;
	}
	{
	.reg .b32 %temp; 
	mov.b64 	{%temp, %r9}, %fd2;
	}
	bfe.u32 	%r21, %r9, 20, 11;
	add.s32 	%r22, %r21, -1012;
	mov.b64 	 %rd11, %fd2;
	shl.b64 	%rd1, %rd11, %r22;
	setp.eq.s64	%p32, %rd1, -9223372036854775808;
	abs.f64 	%fd11, %fd1;
	// Callseq Start 0
	{
	.reg .b32 temp_param_reg;
	// <end>}
	.param .b64 param0;
	st.param.f64	[param0+0], %fd11;
	.param .b64 param1;
	st.param.f64	[param1+0], %fd2;
	.param .b64 retval0;
	call.uni (retval0), 
	__internal_accurate_pow, 
	(
	param0, 
	param1
	);
	ld.param.f64	%fd37, [retval0+0];
	
	//{
	}// Callseq End 0
	setp.lt.s32	%p33, %r8, 0;
	and.pred  	%p1, %p33, %p32;
	@!%p1 bra 	BB5_37;
	bra.uni 	BB5_36;

BB5_36:
	{
	.reg .b32 %temp; 
	mov.b64 	{%temp, %r23}, %fd37;
	}
	xor.b32  	%r24, %r23, -2147483648;
	{
	.reg .b32 %temp; 
	mov.b64 	{%r25, %temp}, %fd37;
	}
	mov.b64 	%fd37, {%r25, %r24};

BB5_37:
	mov.f64 	%fd36, %fd37;
	setp.eq.f64	%p34, %fd1, 0d0000000000000000;
	@%p34 bra 	BB5_40;
	bra.uni 	BB5_38;

BB5_40:
	selp.b32	%r26, %r8, 0, %p32;
	or.b32  	%r27, %r26, 2146435072;
	setp.lt.s32	%p38, %r9, 0;
	selp.b32	%r28, %r27, %r26, %p38;
	mov.u32 	%r29, 0;
	mov.b64 	%fd36, {%r29, %r28};
	bra.uni 	BB5_41;

BB5_24:
	setp.gt.s32	%p11, %r13, 10;
	@%p11 bra 	BB5_28;

	setp.eq.s32	%p14, %r13, 9;
	@%p14 bra 	BB5_32;
	bra.uni 	BB5_26;

BB5_32:
	setp.eq.f64	%p27, %fd1, %fd2;
	selp.f64	%fd38, 0d3FF0000000000000, 0d0000000000000000, %p27;
	bra.uni 	BB5_52;

BB5_28:
	setp.eq.s32	%p12, %r13, 11;
	@%p12 bra 	BB5_31;
	bra.uni 	BB5_29;

BB5_31:
	min.f64 	%fd38, %fd1, %fd2;
	bra.uni 	BB5_52;

BB5_51:
	add.f64 	%fd38, %fd1, %fd2;
	bra.uni 	BB5_52;

BB5_13:
	setp.eq.s32	%p25, %r13, 2;
	@%p25 bra 	BB5_14;
	bra.uni 	BB5_52;

BB5_14:
	mul.f64 	%fd38, %fd1, %fd2;
	bra.uni 	BB5_52;

BB5_34:
	setp.le.f64	%p30, %fd1, %fd2;
	selp.f64	%fd38, 0d3FF0000000000000, 0d0000000000000000, %p30;
	bra.uni 	BB5_52;

BB5_22:
	setp.eq.s32	%p18, %r13, 8;
	@%p18 bra 	BB5_23;
	bra.uni 	BB5_52;

BB5_23:
	setp.ge.f64	%p28, %fd1, %fd2;
	selp.f64	%fd38, 0d3FF0000000000000, 0d0000000000000000, %p28;
	bra.uni 	BB5_52;

BB5_49:
	div.rn.f64 	%fd38, %fd1, %fd2;
	bra.uni 	BB5_52;

BB5_17:
	setp.eq.s32	%p22, %r13, 5;
	@%p22 bra 	BB5_18;
	bra.uni 	BB5_52;

BB5_18:
	setp.lt.f64	%p31, %fd1, %fd2;
	selp.f64	%fd38, 0d3FF0000000000000, 0d0000000000000000, %p31;
	bra.uni 	BB5_52;

BB5_26:
	setp.eq.s32	%p15, %r13, 10;
	@%p15 bra 	BB5_27;
	bra.uni 	BB5_52;

BB5_27:
	setp.neu.f64	%p26, %fd1, %fd2;
	selp.f64	%fd38, 0d3FF0000000000000, 0d0000000000000000, %p26;
	bra.uni 	BB5_52;

BB5_29:
	setp.ne.s32	%p13, %r13, 12;
	@%p13 bra 	BB5_52;

	max.f64 	%fd38, %fd1, %fd2;
	bra.uni 	BB5_52;

BB5_38:
	setp.gt.s32	%p35, %r8, -1;
	@%p35 bra 	BB5_41;

	cvt.rzi.f64.f64	%fd30, %fd2;
	setp.neu.f64	%p36, %fd30, %fd2;
	selp.f64	%fd36, 0dFFF8000000000000, %fd36, %p36;

BB5_41:
	mov.f64 	%fd17, %fd36;
	add.f64 	%fd18, %fd1, %fd2;
	{
	.reg .b32 %temp; 
	mov.b64 	{%temp, %r30}, %fd18;
	}
	and.b32  	%r31, %r30, 2146435072;
	setp.ne.s32	%p39, %r31, 2146435072;
	mov.f64 	%fd35, %fd17;
	@%p39 bra 	BB5_48;

	setp.gtu.f64	%p40, %fd11, 0d7FF0000000000000;
	mov.f64 	%fd35, %fd18;
	@%p40 bra 	BB5_48;

	abs.f64 	%fd19, %fd2;
	setp.gtu.f64	%p41, %fd19, 0d7FF0000000000000;
	mov.f64 	%fd34, %fd18;
	mov.f64 	%fd35, %fd34;
	@%p41 bra 	BB5_48;

	setp.eq.f64	%p42, %fd19, 0d7FF0000000000000;
	@%p42 bra 	BB5_47;
	bra.uni 	BB5_45;

BB5_47:
	setp.gt.f64	%p44, %fd11, 0d3FF0000000000000;
	selp.b32	%r37, 2146435072, 0, %p44;
	xor.b32  	%r38, %r37, 2146435072;
	setp.lt.s32	%p45, %r9, 0;
	selp.b32	%r39, %r38, %r37, %p45;
	setp.eq.f64	%p46, %fd1, 0dBFF0000000000000;
	selp.b32	%r40, 1072693248, %r39, %p46;
	mov.u32 	%r41, 0;
	mov.b64 	%fd35, {%r41, %r40};
	bra.uni 	BB5_48;

BB5_45:
	setp.neu.f64	%p43, %fd11, 0d7FF0000000000000;
	mov.f64 	%fd35, %fd17;
	@%p43 bra 	BB5_48;

	shr.s32 	%r32, %r9, 31;
	and.b32  	%r33, %r32, -2146435072;
	selp.b32	%r34, -1048576, 2146435072, %p1;
	add.s32 	%r35, %r34, %r33;
	mov.u32 	%r36, 0;
	mov.b64 	%fd35, {%r36, %r35};

BB5_48:
	setp.eq.f64	%p47, %fd2, 0d0000000000000000;
	setp.eq.f64	%p48, %fd1, 0d3FF0000000000000;
	or.pred  	%p49, %p48, %p47;
	selp.f64	%fd38, 0d3FF0000000000000, %fd35, %p49;

BB5_52:
	cvta.to.global.u64 	%rd12, %rd4;
	mul.wide.s32 	%rd13, %r3, 8;
	add.s64 	%rd14, %rd12, %rd13;
	st.global.f64 	[%rd14], %fd38;

BB5_53:
	ret;
}

	// .globl	binCellScalarOp
.visible .entry binCellScalarOp(
	.param .u64 binCellScalarOp_param_0,
	.param .f64 binCellScalarOp_param_1,
	.param .u64 binCellScalarOp_param_2,
	.param .u32 binCellScalarOp_param_3,
	.param .u32 binCellScalarOp_param_4,
	.param .u32 binCellScalarOp_param_5,
	.param .u32 binCellScalarOp_param_6
)
{
	.reg .pred 	%p<85>;
	.reg .b32 	%r<61>;
	.reg .f64 	%fd<75>;
	.reg .b64 	%rd<12>;


	ld.param.u64 	%rd4, [binCellScalarOp_param_0];
	ld.param.f64 	%fd54, [binCellScalarOp_param_1];
	ld.param.u64 	%rd5, [binCellScalarOp_param_2];
	ld.param.u32 	%r8, [binCellScalarOp_param_3];
	ld.param.u32 	%r9, [binCellScalarOp_param_4];
	ld.param.u32 	%r6, [binCellScalarOp_param_5];
	ld.param.u32 	%r7, [binCellScalarOp_param_6];
	mov.u32 	%r10, %ctaid.x;
	mov.u32 	%r11, %ntid.x;
	mov.u32 	%r12, %tid.x;
	mad.lo.s32 	%r13, %r11, %r10, %r12;
	mov.u32 	%r14, %ntid.y;
	mov.u32 	%r15, %ctaid.y;
	mov.u32 	%r16, %tid.y;
	mad.lo.s32 	%r17, %r13, %r9, %r16;
	mad.lo.s32 	%r1, %r14, %r15, %r17;
	mul.lo.s32 	%r18, %r9, %r8;
	setp.ge.s32	%p3, %r1, %r18;
	@%p3 bra 	BB6_88;

	cvta.to.global.u64 	%rd6, %rd5;
	cvta.to.global.u64 	%rd7, %rd4;
	mul.wide.s32 	%rd8, %r1, 8;
	add.s64 	%rd9, %rd7, %rd8;
	ld.global.f64 	%fd1, [%rd9];
	add.s64 	%rd1, %rd6, %rd8;
	setp.eq.s32	%p4, %r7, 0;
	@%p4 bra 	BB6_45;

	setp.eq.s32	%p5, %r6, 0;
	@%p5 bra 	BB6_43;

	mov.f64 	%fd66, 0dC08F380000000000;
	setp.gt.s32	%p6, %r6, 6;
	@%p6 bra 	BB6_13;

	setp.gt.s32	%p14, %r6, 3;
	@%p14 bra 	BB6_9;

	setp.eq.s32	%p18, %r6, 1;
	@%p18 bra 	BB6_42;

	setp.eq.s32	%p19, %r6, 2;
	@%p19 bra 	BB6_41;
	bra.uni 	BB6_7;

BB6_41:
	mul.f64 	%fd66, %fd1, %fd54;
	bra.uni 	BB6_44;

BB6_45:
	setp.eq.s32	%p45, %r6, 0;
	@%p45 bra 	BB6_86;

	mov.f64 	%fd74, 0dC08F380000000000;
	setp.gt.s32	%p46, %r6, 6;
	@%p46 bra 	BB6_56;

	setp.gt.s32	%p54, %r6, 3;
	@%p54 bra 	BB6_52;

	setp.eq.s32	%p58, %r6, 1;
	@%p58 bra 	BB6_85;

	setp.eq.s32	%p59, %r6, 2;
	@%p59 bra 	BB6_84;
	bra.uni 	BB6_50;

BB6_84:
	mul.f64 	%fd74, %fd1, %fd54;
	bra.uni 	BB6_87;

BB6_43:
	add.f64 	%fd66, %fd1, %fd54;

BB6_44:
	st.global.f64 	[%rd1], %fd66;
	bra.uni 	BB6_88;

BB6_13:
	setp.gt.s32	%p7, %r6, 9;
	@%p7 bra 	BB6_18;

	setp.eq.s32	%p11, %r6, 7;
	@%p11 bra 	BB6_25;

	setp.eq.s32	%p12, %r6, 8;
	@%p12 bra 	BB6_24;
	bra.uni 	BB6_16;

BB6_24:
	setp.le.f64	%p23, %fd1, %fd54;
	selp.f64	%fd66, 0d3FF0000000000000, 0d0000000000000000, %p23;
	bra.uni 	BB6_44;

BB6_86:
	add.f64 	%fd74, %fd1, %fd54;

BB6_87:
	st.global.f64 	[%rd1], %fd74;

BB6_88:
	ret;

BB6_56:
	setp.gt.s32	%p47, %r6, 9;
	@%p47 bra 	BB6_61;

	setp.eq.s32	%p51, %r6, 7;
	@%p51 bra 	BB6_68;

	setp.eq.s32	%p52, %r6, 8;
	@%p52 bra 	BB6_67;
	bra.uni 	BB6_59;

BB6_67:
	setp.ge.f64	%p63, %fd1, %fd54;
	selp.f64	%fd74, 0d3FF0000000000000, 0d0000000000000000, %p63;
	bra.uni 	BB6_87;

BB6_9:
	setp.eq.s32	%p15, %r6, 4;
	@%p15 bra 	BB6_27;

	setp.eq.s32	%p16, %r6, 5;
	@%p16 bra 	BB6_26;
	bra.uni 	BB6_11;

BB6_26:
	setp.gt.f64	%p26, %fd1, %fd54;
	selp.f64	%fd66, 0d3FF0000000000000, 0d0000000000000000, %p26;
	bra.uni 	BB6_44;

BB6_18:
	setp.eq.s32	%p8, %r6, 10;
	@%p8 bra 	BB6_23;

	setp.eq.s32	%p9, %r6, 11;
	@%p9 bra 	BB6_22;
	bra.uni 	BB6_20;

BB6_22:
	min.f64 	%fd66, %fd54, %fd1;
	bra.uni 	BB6_44;

BB6_52:
	setp.eq.s32	%p55, %r6, 4;
	@%p55 bra 	BB6_70;

	setp.eq.s32	%p56, %r6, 5;
	@%p56 bra 	BB6_69;
	bra.uni 	BB6_54;

BB6_69:
	setp.lt.f64	%p66, %fd1, %fd54;
	selp.f64	%fd74, 0d3FF0000000000000, 0d0000000000000000, %p66;
	bra.uni 	BB6_87;

BB6_61:
	setp.eq.s32	%p48, %r6, 10;
	@%p48 bra 	BB6_66;

	setp.eq.s32	%p49, %r6, 11;
	@%p49 bra 	BB6_65;
	bra.uni 	BB6_63;

BB6_65:
	min.f64 	%fd74, %fd1, %fd54;
	bra.uni 	BB6_87;

BB6_42:
	sub.f64 	%fd66, %fd54, %fd1;
	bra.uni 	BB6_44;

BB6_7:
	setp.eq.s32	%p20, %r6, 3;
	@%p20 bra 	BB6_8;
	bra.uni 	BB6_44;

BB6_8:
	div.rn.f64 	%fd66, %fd54, %fd1;
	bra.uni 	BB6_44;

BB6_25:
	setp.lt.f64	%p24, %fd1, %fd54;
	selp.f64	%fd66, 0d3FF0000000000000, 0d0000000000000000, %p24;
	bra.uni 	BB6_44;

BB6_16:
	setp.eq.s32	%p13, %r6, 9;
	@%p13 bra 	BB6_17;
	bra.uni 	BB6_44;

BB6_17:
	setp.eq.f64	%p22, %fd1, %fd54;
	selp.f64	%fd66, 0d3FF0000000000000, 0d0000000000000000, %p22;
	bra.uni 	BB6_44;

BB6_27:
	{
	.reg .b32 %temp; 
	mov.b64 	{%temp, %r2}, %fd54;
	}
	{
	.reg .b32 %temp; 
	mov.b64 	{%temp, %r3}, %fd1;
	}
	bfe.u32 	%r19, %r3, 20, 11;
	add.s32 	%r20, %r19, -1012;
	mov.b64 	 %rd10, %fd1;
	shl.b64 	%rd2, %rd10, %r20;
	setp.eq.s64	%p27, %rd2, -9223372036854775808;
	abs.f64 	%fd10, %fd54;
	// Callseq Start 1
	{
	.reg .b32 temp_param_reg;
	// <end>}
	.param .b64 param0;
	st.param.f64	[param0+0], %fd10;
	.param .b64 param1;
	st.param.f64	[param1+0], %fd1;
	.param .b64 retval0;
	call.uni (retval0), 
	__internal_accurate_pow, 
	(
	param0, 
	param1
	);
	ld.param.f64	%fd65, [retval0+0];
	
	//{
	}// Callseq End 1
	setp.lt.s32	%p28, %r2, 0;
	and.pred  	%p1, %p28, %p27;
	@!%p1 bra 	BB6_29;
	bra.uni 	BB6_28;

BB6_28:
	{
	.reg .b32 %temp; 
	mov.b64 	{%temp, %r21}, %fd65;
	}
	xor.b32  	%r22, %r21, -2147483648;
	{
	.reg .b32 %temp; 
	mov.b64 	{%r23, %temp}, %fd65;
	}
	mov.b64 	%fd65, {%r23, %r22};

BB6_29:
	mov.f64 	%fd64, %fd65;
	setp.eq.f64	%p29, %fd54, 0d0000000000000000;
	@%p29 bra 	BB6_32;
	bra.uni 	BB6_30;

BB6_32:
	selp.b32	%r24, %r2, 0, %p27;
	or.b32  	%r25, %r24, 2146435072;
	setp.lt.s32	%p33, %r3, 0;
	selp.b32	%r26, %r25, %r24, %p33;
	mov.u32 	%r27, 0;
	mov.b64 	%fd64, {%r27, %r26};
	bra.uni 	BB6_33;

BB6_11:
	setp.eq.s32	%p17, %r6, 6;
	@%p17 bra 	BB6_12;
	bra.uni 	BB6_44;

BB6_12:
	setp.ge.f64	%p25, %fd1, %fd54;
	selp.f64	%fd66, 0d3FF0000000000000, 0d0000000000000000, %p25;
	bra.uni 	BB6_44;

BB6_23:
	setp.neu.f64	%p21, %fd1, %fd54;
	selp.f64	%fd66, 0d3FF0000000000000, 0d0000000000000000, %p21;
	bra.uni 	BB6_44;

BB6_20:
	setp.ne.s32	%p10, %r6, 12;
	@%p10 bra 	BB6_44;

	max.f64 	%fd66, %fd54, %fd1;
	bra.uni 	BB6_44;

BB6_85:
	sub.f64 	%fd74, %fd1, %fd54;
	bra.uni 	BB6_87;

BB6_50:
	setp.eq.s32	%p60, %r6, 3;
	@%p60 bra 	BB6_51;
	bra.uni 	BB6_87;

BB6_51:
	div.rn.f64 	%fd74, %fd1, %fd54;
	bra.uni 	BB6_87;

BB6_68:
	setp.gt.f64	%p64, %fd1, %fd54;
	selp.f64	%fd74, 0d3FF0000000000000, 0d0000000000000000, %p64;
	bra.uni 	BB6_87;

BB6_59:
	setp.eq.s32	%p53, %r6, 9;
	@%p53 bra 	BB6_60;
	bra.uni 	BB6_87;

BB6_60:
	setp.eq.f64	%p62, %fd1, %fd54;
	selp.f64	%fd74, 0d3FF0000000000000, 0d0000000000000000, %p62;
	bra.uni 	BB6_87;

BB6_70:
	{
	.reg .b32 %temp; 
	mov.b64 	{%temp, %r4}, %fd1;
	}
	{
	.reg .b32 %temp; 
	mov.b64 	{%temp, %r5}, %fd54;
	}
	bfe.u32 	%r40, %r5, 20, 11;
	add.s32 	%r41, %r40, -1012;
	mov.b64 	 %rd11, %fd54;
	shl.b64 	%rd3, %rd11, %r41;
	setp.eq.s64	%p67, %rd3, -9223372036854775808;
	abs.f64 	%fd36, %fd1;
	// Callseq Start 2
	{
	.reg .b32 temp_param_reg;
	// <end>}
	.param .b64 param0;
	st.param.f64	[param0+0], %fd36;
	.param .b64 param1;
	st.param.f64	[param1+0], %fd54;
	.param .b64 retval0;
	call.uni (retval0), 
	__internal_accurate_pow, 
	(
	param0, 
	param1
	);
	ld.param.f64	%fd73, [retval0+0];
	
	//{
	}// Callseq End 2
	setp.lt.s32	%p68, %r4, 0;
	and.pred  	%p2, %p68, %p67;
	@!%p2 bra 	BB6_72;
	bra.uni 	BB6_71;

BB6_71:
	{
	.reg .b32 %temp; 
	mov.b64 	{%temp, %r42}, %fd73;
	}
	xor.b32  	%r43, %r42, -2147483648;
	{
	.reg .b32 %temp; 
	mov.b64 	{%r44, %temp}, %fd73;
	}
	mov.b64 	%fd73, {%r44, %r43};

BB6_72:
	mov.f64 	%fd72, %fd73;
	setp.eq.f64	%p69, %fd1, 0d0000000000000000;
	@%p69 bra 	BB6_75;
	bra.uni 	BB6_73;

BB6_75:
	selp.b32	%r45, %r4, 0, %p67;
	or.b32  	%r46, %r45, 2146435072;
	setp.lt.s32	%p73, %r5, 0;
	selp.b32	%r47, %r46, %r45, %p73;
	mov.u32 	%r48, 0;
	mov.b64 	%fd72, {%r48, %r47};
	bra.uni 	BB6_76;

BB6_54:
	setp.eq.s32	%p57, %r6, 6;
	@%p57 bra 	BB6_55;
	bra.uni 	BB6_87;

BB6_55:
	setp.le.f64	%p65, %fd1, %fd54;
	selp.f64	%fd74, 0d3FF0000000000000, 0d0000000000000000, %p65;
	bra.uni 	BB6_87;

BB6_66:
	setp.neu.f64	%p61, %fd1, %fd54;
	selp.f64	%fd74, 0d3FF0000000000000, 0d0000000000000000, %p61;
	bra.uni 	BB6_87;

BB6_63:
	setp.ne.s32	%p50, %r6, 12;
	@%p50 bra 	BB6_87;

	max.f64 	%fd74, %fd1, %fd54;
	bra.uni 	BB6_87;

BB6_30:
	setp.gt.s32	%p30, %r2, -1;
	@%p30 bra 	BB6_33;

	cvt.rzi.f64.f64	%fd56, %fd1;
	setp.neu.f64	%p31, %fd56, %fd1;
	selp.f64	%fd64, 0dFFF8000000000000, %fd64, %p31;

BB6_33:
	mov.f64 	%fd16, %fd64;
	add.f64 	%fd17, %fd1, %fd54;
	{
	.reg .b32 %temp; 
	mov.b64 	{%temp, %r28}, %fd17;
	}
	and.b32  	%r29, %r28, 2146435072;
	setp.ne.s32	%p34, %r29, 2146435072;
	mov.f64 	%fd63, %fd16;
	@%p34 bra 	BB6_40;

	setp.gtu.f64	%p35, %fd10, 0d7FF0000000000000;
	mov.f64 	%fd63, %fd17;
	@%p35 bra 	BB6_40;

	abs.f64 	%fd18, %fd1;
	setp.gtu.f64	%p36, %fd18, 0d7FF0000000000000;
	mov.f64 	%fd62, %fd17;
	mov.f64 	%fd63, %fd62;
	@%p36 bra 	BB6_40;

	setp.eq.f64	%p37, %fd18, 0d7FF0000000000000;
	@%p37 bra 	BB6_39;
	bra.uni 	BB6_37;

BB6_39:
	setp.gt.f64	%p39, %fd10, 0d3FF0000000000000;
	selp.b32	%r35, 2146435072, 0, %p39;
	xor.b32  	%r36, %r35, 2146435072;
	setp.lt.s32	%p40, %r3, 0;
	selp.b32	%r37, %r36, %r35, %p40;
	setp.eq.f64	%p41, %fd54, 0dBFF0000000000000;
	selp.b32	%r38, 1072693248, %r37, %p41;
	mov.u32 	%r39, 0;
	mov.b64 	%fd63, {%r39, %r38};
	bra.uni 	BB6_40;

BB6_73:
	setp.gt.s32	%p70, %r4, -1;
	@%p70 bra 	BB6_76;

	cvt.rzi.f64.f64	%fd58, %fd54;
	setp.neu.f64	%p71, %fd58, %fd54;
	selp.f64	%fd72, 0dFFF8000000000000, %fd72, %p71;

BB6_76:
	mov.f64 	%fd42, %fd72;
	add.f64 	%fd43, %fd1, %fd54;
	{
	.reg .b32 %temp; 
	mov.b64 	{%temp, %r49}, %fd43;
	}
	and.b32  	%r50, %r49, 2146435072;
	setp.ne.s32	%p74, %r50, 2146435072;
	mov.f64 	%fd71, %fd42;
	@%p74 bra 	BB6_83;

	setp.gtu.f64	%p75, %fd36, 0d7FF0000000000000;
	mov.f64 	%fd71, %fd43;
	@%p75 bra 	BB6_83;

	abs.f64 	%fd44, %fd54;
	setp.gtu.f64	%p76, %fd44, 0d7FF0000000000000;
	mov.f64 	%fd70, %fd43;
	mov.f64 	%fd71, %fd70;
	@%p76 bra 	BB6_83;

	setp.eq.f64	%p77, %fd44, 0d7FF0000000000000;
	@%p77 bra 	BB6_82;
	bra.uni 	BB6_80;

BB6_82:
	setp.gt.f64	%p79, %fd36, 0d3FF0000000000000;
	selp.b32	%r56, 2146435072, 0, %p79;
	xor.b32  	%r57, %r56, 2146435072;
	setp.lt.s32	%p80, %r5, 0;
	selp.b32	%r58, %r57, %r56, %p80;
	setp.eq.f64	%p81, %fd1, 0dBFF0000000000000;
	selp.b32	%r59, 1072693248, %r58, %p81;
	mov.u32 	%r60, 0;
	mov.b64 	%fd71, {%r60, %r59};
	bra.uni 	BB6_83;

BB6_37:
	setp.neu.f64	%p38, %fd10, 0d7FF0000000000000;
	mov.f64 	%fd63, %fd16;
	@%p38 bra 	BB6_40;

	shr.s32 	%r30, %r3, 31;
	and.b32  	%r31, %r30, -2146435072;
	selp.b32	%r32, -1048576, 2146435072, %p1;
	add.s32 	%r33, %r32, %r31;
	mov.u32 	%r34, 0;
	mov.b64 	%fd63, {%r34, %r33};

BB6_40:
	setp.eq.f64	%p42, %fd1, 0d0000000000000000;
	setp.eq.f64	%p43, %fd54, 0d3FF0000000000000;
	or.pred  	%p44, %p43, %p42;
	selp.f64	%fd66, 0d3FF0000000000000, %fd63, %p44;
	bra.uni 	BB6_44;

BB6_80:
	setp.neu.f64	%p78, %fd36, 0d7FF0000000000000;
	mov.f64 	%fd71, %fd42;
	@%p78 bra 	BB6_83;

	shr.s32 	%r51, %r5, 31;
	and.b32  	%r52, %r51, -2146435072;
	selp.b32	%r53, -1048576, 2146435072, %p2;
	add.s32 	%r54, %r53, %r52;
	mov.u32 	%r55, 0;
	mov.b64 	%fd71, {%r55, %r54};

BB6_83:
	setp.eq.f64	%p82, %fd54, 0d0000000000000000;
	setp.eq.f64	%p83, %fd1, 0d3FF0000000000000;
	or.pred  	%p84, %p83, %p82;
	selp.f64	%fd74, 0d3FF0000000000000, %fd71, %p84;
	bra.uni 	BB6_87;
}

	// .globl	fill
.visible .entry fill(
	.param .u64 fill_param_0,
	.param .f64 fill_param_1,
	.param .u32 fill_param_2
)
{
	.reg .pred 	%p<2>;
	.reg .b32 	%r<6>;
	.reg .f64 	%fd<2>;
	.reg .b64 	%rd<5>;


	ld.param.u64 	%rd1, [fill_param_0];
	ld.param.f64 	%fd1, [fill_param_1];
	ld.param.u32 	%r2, [fill_param_2];
	mov.u32 	%r3, %ctaid.x;
	mov.u32 	%r4, %ntid.x;
	mov.u32 	%r5, %tid.x;
	mad.lo.s32 	%r1, %r4, %r3, %r5;
	setp.ge.s32	%p1, %r1, %r2;
	@%p1 bra 	BB7_2;

	cvta.to.global.u64 	%rd2, %rd1;
	mul.wide.s32 	%rd3, %r1, 8;
	add.s64 	%rd4, %rd2, %rd3;
	st.global.f64 	[%rd4], %fd1;

BB7_2:
	ret;
}

	// .globl	reduce
.visible .entry reduce(
	.param .u64 reduce_param_0,
	.param .u64 reduce_param_1,
	.param .u32 reduce_param_2
)
{
	.reg .pred 	%p<18>;
	.reg .b32 	%r<31>;
	.reg .f64 	%fd<70>;
	.reg .b64 	%rd<15>;


	ld.param.u64 	%rd2, [reduce_param_0];
	ld.param.u64 	%rd3, [reduce_param_1];
	ld.param.u32 	%r5, [reduce_param_2];
	mov.u32 	%r6, %tid.x;
	mov.u32 	%r7, %ctaid.x;
	shl.b32 	%r8, %r7, 1;
	mov.u32 	%r9, %ntid.x;
	mad.lo.s32 	%r30, %r8, %r9, %r6;
	mov.f64 	%fd67, 0d0000000000000000;
	mov.f64 	%fd68, %fd67;
	setp.ge.u32	%p1, %r30, %r5;
	@%p1 bra 	BB8_4;

BB8_1:
	mov.f64 	%fd1, %fd68;
	cvta.to.global.u64 	%rd4, %rd2;
	mul.wide.u32 	%rd5, %r30, 8;
	add.s64 	%rd6, %rd4, %rd5;
	ld.global.f64 	%fd27, [%rd6];
	add.f64 	%fd69, %fd1, %fd27;
	add.s32 	%r3, %r30, %r9;
	setp.ge.u32	%p2, %r3, %r5;
	@%p2 bra 	BB8_3;

	mul.wide.u32 	%rd8, %r3, 8;
	add.s64 	%rd9, %rd4, %rd8;
	ld.global.f64 	%fd28, [%rd9];
	add.f64 	%fd69, %fd69, %fd28;

BB8_3:
	mov.f64 	%fd68, %fd69;
	shl.b32 	%r12, %r9, 1;
	mov.u32 	%r13, %nctaid.x;
	mad.lo.s32 	%r30, %r12, %r13, %r30;
	setp.lt.u32	%p3, %r30, %r5;
	mov.f64 	%fd67, %fd68;
	@%p3 bra 	BB8_1;

BB8_4:
	mov.f64 	%fd65, %fd67;
	mul.wide.u32 	%rd10, %r6, 8;
	mov.u64 	%rd11, sdata;
	add.s64 	%rd1, %rd11, %rd10;
	st.shared.f64 	[%rd1], %fd65;
	bar.sync 	0;
	setp.lt.u32	%p4, %r9, 512;
	@%p4 bra 	BB8_8;

	setp.gt.u32	%p5, %r6, 255;
	mov.f64 	%fd66, %fd65;
	@%p5 bra 	BB8_7;

	ld.shared.f64 	%fd29, [%rd1+2048];
	add.f64 	%fd66, %fd65, %fd29;
	st.shared.f64 	[%rd1], %fd66;

BB8_7:
	mov.f64 	%fd65, %fd66;
	bar.sync 	0;

BB8_8:
	mov.f64 	%fd63, %fd65;
	setp.lt.u32	%p6, %r9, 256;
	@%p6 bra 	BB8_12;

	setp.gt.u32	%p7, %r6, 127;
	mov.f64 	%fd64, %fd63;
	@%p7 bra 	BB8_11;

	ld.shared.f64 	%fd30, [%rd1+1024];
	add.f64 	%fd64, %fd63, %fd30;
	st.shared.f64 	[%rd1], %fd64;

BB8_11:
	mov.f64 	%fd63, %fd64;
	bar.sync 	0;

BB8_12:
	mov.f64 	%fd61, %fd63;
	setp.lt.u32	%p8, %r9, 128;
	@%p8 bra 	BB8_16;

	setp.gt.u32	%p9, %r6, 63;
	mov.f64 	%fd62, %fd61;
	@%p9 bra 	BB8_15;

	ld.shared.f64 	%fd31, [%rd1+512];
	add.f64 	%fd62, %fd61, %fd31;
	st.shared.f64 	[%rd1], %fd62;

BB8_15:
	mov.f64 	%fd61, %fd62;
	bar.sync 	0;

BB8_16:
	mov.f64 	%fd60, %fd61;
	setp.gt.u32	%p10, %r6, 31;
	@%p10 bra 	BB8_29;

	setp.lt.u32	%p11, %r9, 64;
	@%p11 bra 	BB8_19;

	ld.volatile.shared.f64 	%fd32, [%rd1+256];
	add.f64 	%fd60, %fd60, %fd32;
	st.volatile.shared.f64 	[%rd1], %fd60;

BB8_19:
	mov.f64 	%fd59, %fd60;
	setp.lt.u32	%p12, %r9, 32;
	@%p12 bra 	BB8_21;

	ld.volatile.shared.f64 	%fd33, [%rd1+128];
	add.f64 	%fd59, %fd59, %fd33;
	st.volatile.shared.f64 	[%rd1], %fd59;

BB8_21:
	mov.f64 	%fd58, %fd59;
	setp.lt.u32	%p13, %r9, 16;
	@%p13 bra 	BB8_23;

	ld.volatile.shared.f64 	%fd34, [%rd1+64];
	add.f64 	%fd58, %fd58, %fd34;
	st.volatile.shared.f64 	[%rd1], %fd58;

BB8_23:
	mov.f64 	%fd57, %fd58;
	setp.lt.u32	%p14, %r9, 8;
	@%p14 bra 	BB8_25;

	ld.volatile.shared.f64 	%fd35, [%rd1+32];
	add.f64 	%fd57, %fd57, %fd35;
	st.volatile.shared.f64 	[%rd1], %fd57;

BB8_25:
	mov.f64 	%fd56, %fd57;
	setp.lt.u32	%p15, %r9, 4;
	@%p15 bra 	BB8_27;

	ld.volatile.shared.f64 	%fd36, [%rd1+16];
	add.f64 	%fd56, %fd56, %fd36;
	st.volatile.shared.f64 	[%rd1], %fd56;

BB8_27:
	setp.lt.u32	%p16, %r9, 2;
	@%p16 bra 	BB8_29;

	ld.volatile.shared.f64 	%fd37, [%rd1+8];
	add.f64 	%fd38, %fd56, %fd37;
	st.volatile.shared.f64 	[%rd1], %fd38;

BB8_29:
	setp.ne.s32	%p17, %r6, 0;
	@%p17 bra 	BB8_31;

	ld.shared.f64 	%fd39, [sdata];
	cvta.to.global.u64 	%rd12, %rd3;
	mul.wide.u32 	%rd13, %r7, 8;
	add.s64 	%rd14, %rd12, %rd13;
	st.global.f64 	[%rd14], %fd39;

BB8_31:
	ret;
}

.func  (.param .b64 func_retval0) __internal_accurate_pow(
	.param .b64 __internal_accurate_pow_param_0,
	.param .b64 __internal_accurate_pow_param_1
)
{
	.reg .pred 	%p<8>;
	.reg .f32 	%f<3>;
	.reg .b32 	%r<49>;
	.reg .f64 	%fd<135>;


	ld.param.f64 	%fd12, [__internal_accurate_pow_param_0];
	ld.param.f64 	%fd13, [__internal_accurate_pow_param_1];
	{
	.reg .b32 %temp; 
	mov.b64 	{%temp, %r46}, %fd12;
	}
	{
	.reg .b32 %temp; 
	mov.b64 	{%r45, %temp}, %fd12;
	}
	shr.u32 	%r47, %r46, 20;
	setp.ne.s32	%p1, %r47, 0;
	@%p1 bra 	BB9_2;

	mul.f64 	%fd14, %fd12, 0d4350000000000000;
	{
	.reg .b32 %temp; 
	mov.b64 	{%temp, %r46}, %fd14;
	}
	{
	.reg .b32 %temp; 
	mov.b64 	{%r45, %temp}, %fd14;
	}
	shr.u32 	%r16, %r46, 20;
	add.s32 	%r47, %r16, -54;

BB9_2:
	add.s32 	%r48, %r47, -1023;
	and.b32  	%r17, %r46, -2146435073;
	or.b32  	%r18, %r17, 1072693248;
	mov.b64 	%fd133, {%r45, %r18};
	setp.lt.u32	%p2, %r18, 1073127583;
	@%p2 bra 	BB9_4;

	{
	.reg .b32 %temp; 
	mov.b64 	{%r19, %temp}, %fd133;
	}
	{
	.reg .b32 %temp; 
	mov.b64 	{%temp, %r20}, %fd133;
	}
	add.s32 	%r21, %r20, -1048576;
	mov.b64 	%fd133, {%r19, %r21};
	add.s32 	%r48, %r47, -1022;

BB9_4:
	add.f64 	%fd16, %fd133, 0d3FF0000000000000;
	// inline asm
	rcp.approx.ftz.f64 %fd15,%fd16;
	// inline asm
	neg.f64 	%fd17, %fd16;
	mov.f64 	%fd18, 0d3FF0000000000000;
	fma.rn.f64 	%fd19, %fd17, %fd15, %fd18;
	fma.rn.f64 	%fd20, %fd19, %fd19, %fd19;
	fma.rn.f64 	%fd21, %fd20, %fd15, %fd15;
	add.f64 	%fd22, %fd133, 0dBFF0000000000000;
	mul.f64 	%fd23, %fd22, %fd21;
	fma.rn.f64 	%fd24, %fd22, %fd21, %fd23;
	mul.f64 	%fd25, %fd24, %fd24;
	mov.f64 	%fd26, 0d3ED0F5D241AD3B5A;
	mov.f64 	%fd27, 0d3EB0F5FF7D2CAFE2;
	fma.rn.f64 	%fd28, %fd27, %fd25, %fd26;
	mov.f64 	%fd29, 0d3EF3B20A75488A3F;
	fma.rn.f64 	%fd30, %fd28, %fd25, %fd29;
	mov.f64 	%fd31, 0d3F1745CDE4FAECD5;
	fma.rn.f64 	%fd32, %fd30, %fd25, %fd31;
	mov.f64 	%fd33, 0d3F3C71C7258A578B;
	fma.rn.f64 	%fd34, %fd32, %fd25, %fd33;
	mov.f64 	%fd35, 0d3F6249249242B910;
	fma.rn.f64 	%fd36, %fd34, %fd25, %fd35;
	mov.f64 	%fd37, 0d3F89999999999DFB;
	fma.rn.f64 	%fd38, %fd36, %fd25, %fd37;
	sub.f64 	%fd39, %fd22, %fd24;
	add.f64 	%fd40, %fd39, %fd39;
	neg.f64 	%fd41, %fd24;
	fma.rn.f64 	%fd42, %fd41, %fd22, %fd40;
	mul.f64 	%fd43, %fd21, %fd42;
	fma.rn.f64 	%fd44, %fd25, %fd38, 0d3FB5555555555555;
	mov.f64 	%fd45, 0d3FB5555555555555;
	sub.f64 	%fd46, %fd45, %fd44;
	fma.rn.f64 	%fd47, %fd25, %fd38, %fd46;
	add.f64 	%fd48, %fd47, 0d0000000000000000;
	add.f64 	%fd49, %fd48, 0dBC46A4CB00B9E7B0;
	add.f64 	%fd50, %fd44, %fd49;
	sub.f64 	%fd51, %fd44, %fd50;
	add.f64 	%fd52, %fd49, %fd51;
	mul.rn.f64 	%fd53, %fd24, %fd24;
	neg.f64 	%fd54, %fd53;
	fma.rn.f64 	%fd55, %fd24, %fd24, %fd54;
	{
	.reg .b32 %temp; 
	mov.b64 	{%r22, %temp}, %fd43;
	}
	{
	.reg .b32 %temp; 
	mov.b64 	{%temp, %r23}, %fd43;
	}
	add.s32 	%r24, %r23, 1048576;
	mov.b64 	%fd56, {%r22, %r24};
	fma.rn.f64 	%fd57, %fd24, %fd56, %fd55;
	mul.rn.f64 	%fd58, %fd53, %fd24;
	neg.f64 	%fd59, %fd58;
	fma.rn.f64 	%fd60, %fd53, %fd24, %fd59;
	fma.rn.f64 	%fd61, %fd53, %fd43, %fd60;
	fma.rn.f64 	%fd62, %fd57, %fd24, %fd61;
	mul.rn.f64 	%fd63, %fd50, %fd58;
	neg.f64 	%fd64, %fd63;
	fma.rn.f64 	%fd65, %fd50, %fd58, %fd64;
	fma.rn.f64 	%fd66, %fd50, %fd62, %fd65;
	fma.rn.f64 	%fd67, %fd52, %fd58, %fd66;
	add.f64 	%fd68, %fd63, %fd67;
	sub.f64 	%fd69, %fd63, %fd68;
	add.f64 	%fd70, %fd67, %fd69;
	add.f64 	%fd71, %fd24, %fd68;
	sub.f64 	%fd72, %fd24, %fd71;
	add.f64 	%fd73, %fd68, %fd72;
	add.f64 	%fd74, %fd70, %fd73;
	add.f64 	%fd75, %fd43, %fd74;
	add.f64 	%fd76, %fd71, %fd75;
	sub.f64 	%fd77, %fd71, %fd76;
	add.f64 	%fd78, %fd75, %fd77;
	xor.b32  	%r25, %r48, -2147483648;
	mov.u32 	%r26, 1127219200;
	mov.b64 	%fd79, {%r25, %r26};
	mov.u32 	%r27, -2147483648;
	mov.b64 	%fd80, {%r27, %r26};
	sub.f64 	%fd81, %fd79, %fd80;
	mov.f64 	%fd82, 0d3FE62E42FEFA39EF;
	fma.rn.f64 	%fd83, %fd81, %fd82, %fd76;
	neg.f64 	%fd84, %fd81;
	fma.rn.f64 	%fd85, %fd84, %fd82, %fd83;
	sub.f64 	%fd86, %fd85, %fd76;
	sub.f64 	%fd87, %fd78, %fd86;
	mov.f64 	%fd88, 0d3C7ABC9E3B39803F;
	fma.rn.f64 	%fd89, %fd81, %fd88, %fd87;
	add.f64 	%fd90, %fd83, %fd89;
	sub.f64 	%fd91, %fd83, %fd90;
	add.f64 	%fd92, %fd89, %fd91;
	{
	.reg .b32 %temp; 
	mov.b64 	{%temp, %r28}, %fd13;
	}
	add.s32 	%r29, %r28, %r28;
	setp.gt.u32	%p3, %r29, -33554433;
	and.b32  	%r30, %r28, -15728641;
	selp.b32	%r31, %r30, %r28, %p3;
	{
	.reg .b32 %temp; 
	mov.b64 	{%r32, %temp}, %fd13;
	}
	mov.b64 	%fd93, {%r32, %r31};
	mul.rn.f64 	%fd94, %fd90, %fd93;
	neg.f64 	%fd95, %fd94;
	fma.rn.f64 	%fd96, %fd90, %fd93, %fd95;
	fma.rn.f64 	%fd97, %fd92, %fd93, %fd96;
	add.f64 	%fd4, %fd94, %fd97;
	sub.f64 	%fd98, %fd94, %fd4;
	add.f64 	%fd5, %fd97, %fd98;
	mov.f64 	%fd99, 0d4338000000000000;
	mov.f64 	%fd100, 0d3FF71547652B82FE;
	fma.rn.f64 	%fd101, %fd4, %fd100, %fd99;
	{
	.reg .b32 %temp; 
	mov.b64 	{%r13, %temp}, %fd101;
	}
	mov.f64 	%fd102, 0dC338000000000000;
	add.rn.f64 	%fd103, %fd101, %fd102;
	mov.f64 	%fd104, 0dBFE62E42FEFA39EF;
	fma.rn.f64 	%fd105, %fd103, %fd104, %fd4;
	mov.f64 	%fd106, 0dBC7ABC9E3B39803F;
	fma.rn.f64 	%fd107, %fd103, %fd106, %fd105;
	mov.f64 	%fd108, 0d3E928AF3FCA213EA;
	mov.f64 	%fd109, 0d3E5ADE1569CE2BDF;
	fma.rn.f64 	%fd110, %fd109, %fd107, %fd108;
	mov.f64 	%fd111, 0d3EC71DEE62401315;
	fma.rn.f64 	%fd112, %fd110, %fd107, %fd111;
	mov.f64 	%fd113, 0d3EFA01997C89EB71;
	fma.rn.f64 	%fd114, %fd112, %fd107, %fd113;
	mov.f64 	%fd115, 0d3F2A01A014761F65;
	fma.rn.f64 	%fd116, %fd114, %fd107, %fd115;
	mov.f64 	%fd117, 0d3F56C16C1852B7AF;
	fma.rn.f64 	%fd118, %fd116, %fd107, %fd117;
	mov.f64 	%fd119, 0d3F81111111122322;
	fma.rn.f64 	%fd120, %fd118, %fd107, %fd119;
	mov.f64 	%fd121, 0d3FA55555555502A1;
	fma.rn.f64 	%fd122, %fd120, %fd107, %fd121;
	mov.f64 	%fd123, 0d3FC5555555555511;
	fma.rn.f64 	%fd124, %fd122, %fd107, %fd123;
	mov.f64 	%fd125, 0d3FE000000000000B;
	fma.rn.f64 	%fd126, %fd124, %fd107, %fd125;
	fma.rn.f64 	%fd127, %fd126, %fd107, %fd18;
	fma.rn.f64 	%fd128, %fd127, %fd107, %fd18;
	{
	.reg .b32 %temp; 
	mov.b64 	{%r14, %temp}, %fd128;
	}
	{
	.reg .b32 %temp; 
	mov.b64 	{%temp, %r15}, %fd128;
	}
	shl.b32 	%r33, %r13, 20;
	add.s32 	%r34, %r15, %r33;
	mov.b64 	%fd134, {%r14, %r34};
	{
	.reg .b32 %temp; 
	mov.b64 	{%temp, %r35}, %fd4;
	}
	mov.b32 	 %f2, %r35;
	abs.f32 	%f1, %f2;
	setp.lt.f32	%p4, %f1, 0f4086232B;
	@%p4 bra 	BB9_7;

	setp.lt.f64	%p5, %fd4, 0d0000000000000000;
	add.f64 	%fd129, %fd4, 0d7FF0000000000000;
	selp.f64	%fd134, 0d0000000000000000, %fd129, %p5;
	setp.geu.f32	%p6, %f1, 0f40874800;
	@%p6 bra 	BB9_7;

	shr.u32 	%r36, %r13, 31;
	add.s32 	%r37, %r13, %r36;
	shr.s32 	%r38, %r37, 1;
	shl.b32 	%r39, %r38, 20;
	add.s32 	%r40, %r39, %r15;
	mov.b64 	%fd130, {%r14, %r40};
	sub.s32 	%r41, %r13, %r38;
	shl.b32 	%r42, %r41, 20;
	add.s32 	%r43, %r42, 1072693248;
	mov.u32 	%r44, 0;
	mov.b64 	%fd131, {%r44, %r43};
	mul.f64 	%fd134, %fd130, %fd131;

BB9_7:
	abs.f64 	%fd132, %fd134;
	setp.eq.f64	%p7, %fd132, 0d7FF0000000000000;
	@%p7 bra 	BB9_9;

	fma.rn.f64 	%fd134, %fd134, %fd5, %fd134;

BB9_9:
	st.param.f64	[func_retval0+0], %fd134;
	ret;
}




// ===== COMPILED SASS (sm_100) =====

	.target	sm_100

	.elftype	@"ET_EXEC"


//--------------------- .note.nv.tkinfo           --------------------------
	.section	.note.nv.tkinfo,"",@"SHT_NOTE"
	.sectionflags	@"SHF_NOTE_NV_TKINFO"
	.tkinfo
        /*0018*/ 	.word	0x00000002
        /*0030*/ 	.string	""
        /*0030*/ 	.string	"ptxas"
        /*0030*/ 	.string	"Cuda compilation tools, release 13.0, V13.0.88"
        /*0030*/ 	.string	"Build cuda_13.0.r13.0/compiler.36424714_0"
        /*0030*/ 	.string	"-arch sm_100 "



//--------------------- .note.nv.cuinfo           --------------------------
	.section	.note.nv.cuinfo,"",@"SHT_NOTE"
	.sectionflags	@"SHF_NOTE_NV_CUINFO"
        /*0018*/ 	.short	0x0002
        /*001a*/ 	.short	0x0014
        /*001c*/ 	.short	0x0082
	.zero		2


//--------------------- .nv.info                  --------------------------
	.section	.nv.info,"",@"SHT_CUDA_INFO"
	.align	4


	//----- nvinfo : EIATTR_REGCOUNT
	.align		4
        /*0000*/ 	.byte	0x04, 0x2f
        /*0002*/ 	.short	(.L_1 - .L_0)
	.align		4
.L_0:
        /*0004*/ 	.word	index@(copyUpperToLowerTriangleDense)
        /*0008*/ 	.word	0x0000000a


	//----- nvinfo : EIATTR_FRAME_SIZE
	.align		4
.L_1:
        /*000c*/ 	.byte	0x04, 0x11
        /*000e*/ 	.short	(.L_3 - .L_2)
	.align		4
.L_2:
        /*0010*/ 	.word	index@(copyUpperToLowerTriangleDense)
        /*0014*/ 	.word	0x00000000


	//----- nvinfo : EIATTR_REGCOUNT
	.align		4
.L_3:
        /*0018*/ 	.byte	0x04, 0x2f
        /*001a*/ 	.short	(.L_5 - .L_4)
	.align		4
.L_4:
        /*001c*/ 	.word	index@(dense_matrix_set)
        /*0020*/ 	.word	0x0000000a


	//----- nvinfo : EIATTR_FRAME_SIZE
	.align		4
.L_5:
        /*0024*/ 	.byte	0x04, 0x11
        /*0026*/ 	.short	(.L_7 - .L_6)
	.align		4
.L_6:
        /*0028*/ 	.word	index@(dense_matrix_set)
        /*002c*/ 	.word	0x00000000


	//----- nvinfo : EIATTR_REGCOUNT
	.align		4
.L_7:
        /*0030*/ 	.byte	0x04, 0x2f
        /*0032*/ 	.short	(.L_9 - .L_8)
	.align		4
.L_8:
        /*0034*/ 	.word	index@(dense_matrix_copy)
        /*0038*/ 	.word	0x0000000a


	//----- nvinfo : EIATTR_FRAME_SIZE
	.align		4
.L_9:
        /*003c*/ 	.byte	0x04, 0x11
        /*003e*/ 	.short	(.L_11 - .L_10)
	.align		4
.L_10:
        /*0040*/ 	.word	index@(dense_matrix_copy)
        /*0044*/ 	.word	0x00000000


	//----- nvinfo : EIATTR_REGCOUNT
	.align		4
.L_11:
        /*0048*/ 	.byte	0x04, 0x2f
        /*004a*/ 	.short	(.L_13 - .L_12)
	.align		4
.L_12:
        /*004c*/ 	.word	index@(relu)
        /*0050*/ 	.word	0x00000010


	//----- nvinfo : EIATTR_FRAME_SIZE
	.align		4
.L_13:
        /*0054*/ 	.byte	0x04, 0x11
        /*0056*/ 	.short	(.L_15 - .L_14)
	.align		4
.L_14:
        /*0058*/ 	.word	index@(relu)
        /*005c*/ 	.word	0x00000000


	//----- nvinfo : EIATTR_REGCOUNT
	.align		4
.L_15:
        /*0060*/ 	.byte	0x04, 0x2f
        /*0062*/ 	.short	(.L_17 - .L_16)
	.align		4
.L_16:
        /*0064*/ 	.word	index@(compareAndSet)
        /*0068*/ 	.word	0x0000000c


	//----- nvinfo : EIATTR_FRAME_SIZE
	.align		4
.L_17:
        /*006c*/ 	.byte	0x04, 0x11
        /*006e*/ 	.short	(.L_19 - .L_18)
	.align		4
.L_18:
        /*0070*/ 	.word	index@(compareAndSet)
        /*0074*/ 	.word	0x00000000


	//----- nvinfo : EIATTR_REGCOUNT
	.align		4
.L_19:
        /*0078*/ 	.byte	0x04, 0x2f
        /*007a*/ 	.short	(.L_21 - .L_20)
	.align		4
.L_20:
        /*007c*/ 	.word	index@(binCellOp)
        /*0080*/ 	.word	0x0000001e


	//----- nvinfo : EIATTR_FRAME_SIZE
	.align		4
.L_21:
        /*0084*/ 	.byte	0x04, 0x11
        /*0086*/ 	.short	(.L_23 - .L_22)
	.align		4
.L_22:
        /*0088*/ 	.word	index@($binCellOp$__internal_accurate_pow)
        /*008c*/ 	.word	0x00000000


	//----- nvinfo : EIATTR_FRAME_SIZE
	.align		4
.L_23:
        /*0090*/ 	.byte	0x04, 0x11
        /*0092*/ 	.short	(.L_25 - .L_24)
	.align		4
.L_24:
        /*0094*/ 	.word	index@($__internal_1_$__cuda_sm20_div_rn_f64_full)
        /*0098*/ 	.word	0x00000000


	//----- nvinfo : EIATTR_FRAME_SIZE
	.align		4
.L_25:
        /*009c*/ 	.byte	0x04, 0x11
        /*009e*/ 	.short	(.L_27 - .L_26)
	.align		4
.L_26:
        /*00a0*/ 	.word	index@(binCellOp)
        /*00a4*/ 	.word	0x00000000


	//----- nvinfo : EIATTR_REGCOUNT
	.align		4
.L_27:
        /*00a8*/ 	.byte	0x04, 0x2f
        /*00aa*/ 	.short	(.L_29 - .L_28)
	.align		4
.L_28:
        /*00ac*/ 	.word	index@(binCellScalarOp)
        /*00b0*/ 	.word	0x0000001d


	//----- nvinfo : EIATTR_FRAME_SIZE
	.align		4
.L_29:
        /*00b4*/ 	.byte	0x04, 0x11
        /*00b6*/ 	.short	(.L_31 - .L_30)
	.align		4
.L_30:
        /*00b8*/ 	.word	index@($binCellScalarOp$__internal_accurate_pow)
        /*00bc*/ 	.word	0x00000000


	//----- nvinfo : EIATTR_FRAME_SIZE
	.align		4
.L_31:
        /*00c0*/ 	.byte	0x04, 0x11
        /*00c2*/ 	.short	(.L_33 - .L_32)
	.align		4
.L_32:
        /*00c4*/ 	.word	index@($__internal_0_$__cuda_sm20_div_rn_f64_full)
        /*00c8*/ 	.word	0x00000000


	//----- nvinfo : EIATTR_FRAME_SIZE
	.align		4
.L_33:
        /*00cc*/ 	.byte	0x04, 0x11
        /*00ce*/ 	.short	(.L_35 - .L_34)
	.align		4
.L_34:
        /*00d0*/ 	.word	index@(binCellScalarOp)
        /*00d4*/ 	.word	0x00000000


	//----- nvinfo : EIATTR_REGCOUNT
	.align		4
.L_35:
        /*00d8*/ 	.byte	0x04, 0x2f
        /*00da*/ 	.short	(.L_37 - .L_36)
	.align		4
.L_36:
        /*00dc*/ 	.word	index@(fill)
        /*00e0*/ 	.word	0x0000000a


	//----- nvinfo : EIATTR_FRAME_SIZE
	.align		4
.L_37:
        /*00e4*/ 	.byte	0x04, 0x11
        /*00e6*/ 	.short	(.L_39 - .L_38)
	.align		4
.L_38:
        /*00e8*/ 	.word	index@(fill)
        /*00ec*/ 	.word	0x00000000


	//----- nvinfo : EIATTR_REGCOUNT
	.align		4
.L_39:
        /*00f0*/ 	.byte	0x04, 0x2f
        /*00f2*/ 	.short	(.L_41 - .L_40)
	.align		4
.L_40:
        /*00f4*/ 	.word	index@(reduce)
        /*00f8*/ 	.word	0x00000010


	//----- nvinfo : EIATTR_FRAME_SIZE
	.align		4
.L_41:
        /*00fc*/ 	.byte	0x04, 0x11
        /*00fe*/ 	.short	(.L_43 - .L_42)
	.align		4
.L_42:
        /*0100*/ 	.word	index@(reduce)
        /*0104*/ 	.word	0x00000000


	//----- nvinfo : EIATTR_MIN_STACK_SIZE
	.align		4
.L_43:
        /*0108*/ 	.byte	0x04, 0x12
        /*010a*/ 	.short	(.L_45 - .L_44)
	.align		4
.L_44:
        /*010c*/ 	.word	index@(reduce)
        /*0110*/ 	.word	0x00000000


	//----- nvinfo : EIATTR_MIN_STACK_SIZE
	.align		4
.L_45:
        /*0114*/ 	.byte	0x04, 0x12
        /*0116*/ 	.short	(.L_47 - .L_46)
	.align		4
.L_46:
        /*0118*/ 	.word	index@(fill)
        /*011c*/ 	.word	0x00000000


	//----- nvinfo : EIATTR_MIN_STACK_SIZE
	.align		4
.L_47:
        /*0120*/ 	.byte	0x04, 0x12
        /*0122*/ 	.short	(.L_49 - .L_48)
	.align		4
.L_48:
        /*0124*/ 	.word	index@(binCellScalarOp)
        /*0128*/ 	.word	0x00000000


	//----- nvinfo : EIATTR_MIN_STACK_SIZE
	.align		4
.L_49:
        /*012c*/ 	.byte	0x04, 0x12
        /*012e*/ 	.short	(.L_51 - .L_50)
	.align		4
.L_50:
        /*0130*/ 	.word	index@(binCellOp)
        /*0134*/ 	.word	0x00000000


	//----- nvinfo : EIATTR_MIN_STACK_SIZE
	.align		4
.L_51:
        /*0138*/ 	.byte	0x04, 0x12
        /*013a*/ 	.short	(.L_53 - .L_52)
	.align		4
.L_52:
        /*013c*/ 	.word	index@(compareAndSet)
        /*0140*/ 	.word	0x00000000


	//----- nvinfo : EIATTR_MIN_STACK_SIZE
	.align		4
.L_53:
        /*0144*/ 	.byte	0x04, 0x12
        /*0146*/ 	.short	(.L_55 - .L_54)
	.align		4
.L_54:
        /*0148*/ 	.word	index@(relu)
        /*014c*/ 	.word	0x00000000


	//----- nvinfo : EIATTR_MIN_STACK_SIZE
	.align		4
.L_55:
        /*0150*/ 	.byte	0x04, 0x12
        /*0152*/ 	.short	(.L_57 - .L_56)
	.align		4
.L_56:
        /*0154*/ 	.word	index@(dense_matrix_copy)
        /*0158*/ 	.word	0x00000000


	//----- nvinfo : EIATTR_MIN_STACK_SIZE
	.align		4
.L_57:
        /*015c*/ 	.byte	0x04, 0x12
        /*015e*/ 	.short	(.L_59 - .L_58)
	.align		4
.L_58:
        /*0160*/ 	.word	index@(dense_matrix_set)
        /*0164*/ 	.word	0x00000000


	//----- nvinfo : EIATTR_MIN_STACK_SIZE
	.align		4
.L_59:
        /*0168*/ 	.byte	0x04, 0x12
        /*016a*/ 	.short	(.L_61 - .L_60)
	.align		4
.L_60:
        /*016c*/ 	.word	index@(copyUpperToLowerTriangleDense)
        /*0170*/ 	.word	0x00000000
.L_61:


//--------------------- .nv.compat                --------------------------
	.section	.nv.compat,"",@"SHT_CUDA_COMPAT_INFO"
	.align	4
        /*0000*/ 	.byte	0x02, 0x09, 0x00, 0x00, 0x02, 0x02, 0x01, 0x00, 0x02, 0x05, 0x05, 0x00, 0x03, 0x07, 0x01, 0x01
        /*0010*/ 	.byte	0x02, 0x03, 0x00, 0x00, 0x02, 0x06, 0x01, 0x00, 0x04, 0x0b, 0x08, 0x00, 0x01, 0x00, 0x00, 0x00
        /*0020*/ 	.byte	0x00, 0x00, 0x00, 0x00


//--------------------- .nv.info.reduce           --------------------------
	.section	.nv.info.reduce,"",@"SHT_CUDA_INFO"
	.sectionflags	@""
	.align	4


	//----- nvinfo : EIATTR_CUDA_API_VERSION
	.align		4
        /*0000*/ 	.byte	0x04, 0x37
        /*0002*/ 	.short	(.L_63 - .L_62)
.L_62:
        /*0004*/ 	.word	0x00000082


	//----- nvinfo : EIATTR_KPARAM_INFO
	.align		4
.L_63:
        /*0008*/ 	.byte	0x04, 0x17
        /*000a*/ 	.short	(.L_65 - .L_64)
.L_64:
        /*000c*/ 	.word	0x00000000
        /*0010*/ 	.short	0x0002
        /*0012*/ 	.short	0x0010
        /*0014*/ 	.byte	0x00, 0xf0, 0x11, 0x00


	//----- nvinfo : EIATTR_KPARAM_INFO
	.align		4
.L_65:
        /*0018*/ 	.byte	0x04, 0x17
        /*001a*/ 	.short	(.L_67 - .L_66)
.L_66:
        /*001c*/ 	.word	0x00000000
        /*0020*/ 	.short	0x0001
        /*0022*/ 	.short	0x0008
        /*0024*/ 	.byte	0x00, 0xf0, 0x21, 0x00


	//----- nvinfo : EIATTR_KPARAM_INFO
	.align		4
.L_67:
        /*0028*/ 	.byte	0x04, 0x17
        /*002a*/ 	.short	(.L_69 - .L_68)
.L_68:
        /*002c*/ 	.word	0x00000000
        /*0030*/ 	.short	0x0000
        /*0032*/ 	.short	0x0000
        /*0034*/ 	.byte	0x00, 0xf0, 0x21, 0x00


	//----- nvinfo : EIATTR_SPARSE_MMA_MASK
	.align		4
.L_69:
        /*0038*/ 	.byte	0x03, 0x50
        /*003a*/ 	.short	0x0000


	//----- nvinfo : EIATTR_MAXREG_COUNT
	.align		4
        /*003c*/ 	.byte	0x03, 0x1b
        /*003e*/ 	.short	0x00ff


	//----- nvinfo : EIATTR_NUM_BARRIERS
	.align		4
        /*0040*/ 	.byte	0x02, 0x4c
        /*0042*/ 	.byte	0x01
	.zero		1


	//----- nvinfo : EIATTR_MERCURY_ISA_VERSION
	.align		4
        /*0044*/ 	.byte	0x03, 0x5f
        /*0046*/ 	.short	0x0101


	//----- nvinfo : EIATTR_VRC_CTA_INIT_COUNT
	.align		4
        /*0048*/ 	.byte	0x02, 0x4a
	.zero		1
	.zero		1


	//----- nvinfo : EIATTR_EXIT_INSTR_OFFSETS
	.align		4
        /*004c*/ 	.byte	0x04, 0x1c
        /*004e*/ 	.short	(.L_71 - .L_70)


	//   ....[0]....
.L_70:
        /*0050*/ 	.word	0x00000600


	//   ....[1]....
        /*0054*/ 	.word	0x00000650


	//----- nvinfo : EIATTR_CRS_STACK_SIZE
	.align		4
.L_71:
        /*0058*/ 	.byte	0x04, 0x1e
        /*005a*/ 	.short	(.L_73 - .L_72)
.L_72:
        /*005c*/ 	.word	0x00000000


	//----- nvinfo : EIATTR_CBANK_PARAM_SIZE
	.align		4
.L_73:
        /*0060*/ 	.byte	0x03, 0x19
        /*0062*/ 	.short	0x0014


	//----- nvinfo : EIATTR_PARAM_CBANK
	.align		4
        /*0064*/ 	.byte	0x04, 0x0a
        /*0066*/ 	.short	(.L_75 - .L_74)
	.align		4
.L_74:
        /*0068*/ 	.word	index@(.nv.constant0.reduce)
        /*006c*/ 	.short	0x0380
        /*006e*/ 	.short	0x0014


	//----- nvinfo : EIATTR_SW_WAR
	.align		4
.L_75:
        /*0070*/ 	.byte	0x04, 0x36
        /*0072*/ 	.short	(.L_77 - .L_76)
.L_76:
        /*0074*/ 	.word	0x00000008
.L_77:


//--------------------- .nv.info.fill             --------------------------
	.section	.nv.info.fill,"",@"SHT_CUDA_INFO"
	.sectionflags	@""
	.align	4


	//----- nvinfo : EIATTR_CUDA_API_VERSION
	.align		4
        /*0000*/ 	.byte	0x04, 0x37
        /*0002*/ 	.short	(.L_79 - .L_78)
.L_78:
        /*0004*/ 	.word	0x00000082


	//----- nvinfo : EIATTR_KPARAM_INFO
	.align		4
.L_79:
        /*0008*/ 	.byte	0x04, 0x17
        /*000a*/ 	.short	(.L_81 - .L_80)
.L_80:
        /*000c*/ 	.word	0x00000000
        /*0010*/ 	.short	0x0002
        /*0012*/ 	.short	0x0010
        /*0014*/ 	.byte	0x00, 0xf0, 0x11, 0x00


	//----- nvinfo : EIATTR_KPARAM_INFO
	.align		4
.L_81:
        /*0018*/ 	.byte	0x04, 0x17
        /*001a*/ 	.short	(.L_83 - .L_82)
.L_82:
        /*001c*/ 	.word	0x00000000
        /*0020*/ 	.short	0x0001
        /*0022*/ 	.short	0x0008
        /*0024*/ 	.byte	0x00, 0xf0, 0x21, 0x00


	//----- nvinfo : EIATTR_KPARAM_INFO
	.align		4
.L_83:
        /*0028*/ 	.byte	0x04, 0x17
        /*002a*/ 	.short	(.L_85 - .L_84)
.L_84:
        /*002c*/ 	.word	0x00000000
        /*0030*/ 	.short	0x0000
        /*0032*/ 	.short	0x0000
        /*0034*/ 	.byte	0x00, 0xf0, 0x21, 0x00


	//----- nvinfo : EIATTR_SPARSE_MMA_MASK
	.align		4
.L_85:
        /*0038*/ 	.byte	0x03, 0x50
        /*003a*/ 	.short	0x0000


	//----- nvinfo : EIATTR_MAXREG_COUNT
	.align		4
        /*003c*/ 	.byte	0x03, 0x1b
        /*003e*/ 	.short	0x00ff


	//----- nvinfo : EIATTR_MERCURY_ISA_VERSION
	.align		4
        /*0040*/ 	.byte	0x03, 0x5f
        /*0042*/ 	.short	0x0101


	//----- nvinfo : EIATTR_VRC_CTA_INIT_COUNT
	.align		4
        /*0044*/ 	.byte	0x02, 0x4a
	.zero		1
	.zero		1


	//----- nvinfo : EIATTR_EXIT_INSTR_OFFSETS
	.align		4
        /*0048*/ 	.byte	0x04, 0x1c
        /*004a*/ 	.short	(.L_87 - .L_86)


	//   ....[0]....
.L_86:
        /*004c*/ 	.word	0x00000070


	//   ....[1]....
        /*0050*/ 	.word	0x000000d0


	//----- nvinfo : EIATTR_CBANK_PARAM_SIZE
	.align		4
.L_87:
        /*0054*/ 	.byte	0x03, 0x19
        /*0056*/ 	.short	0x0014


	//----- nvinfo : EIATTR_PARAM_CBANK
	.align		4
        /*0058*/ 	.byte	0x04, 0x0a
        /*005a*/ 	.short	(.L_89 - .L_88)
	.align		4
.L_88:
        /*005c*/ 	.word	index@(.nv.constant0.fill)
        /*0060*/ 	.short	0x0380
        /*0062*/ 	.short	0x0014


	//----- nvinfo : EIATTR_SW_WAR
	.align		4
.L_89:
        /*0064*/ 	.byte	0x04, 0x36
        /*0066*/ 	.short	(.L_91 - .L_90)
.L_90:
        /*0068*/ 	.word	0x00000008
.L_91:


//--------------------- .nv.info.binCellScalarOp  --------------------------
	.section	.nv.info.binCellScalarOp,"",@"SHT_CUDA_INFO"
	.sectionflags	@""
	.align	4


	//----- nvinfo : EIATTR_CUDA_API_VERSION
	.align		4
        /*0000*/ 	.byte	0x04, 0x37
        /*0002*/ 	.short	(.L_93 - .L_92)
.L_92:
        /*0004*/ 	.word	0x00000082


	//----- nvinfo : EIATTR_KPARAM_INFO
	.align		4
.L_93:
        /*0008*/ 	.byte	0x04, 0x17
        /*000a*/ 	.short	(.L_95 - .L_94)
.L_94:
        /*000c*/ 	.word	0x00000000
        /*0010*/ 	.short	0x0006
        /*0012*/ 	.short	0x0024
        /*0014*/ 	.byte	0x00, 0xf0, 0x11, 0x00


	//----- nvinfo : EIATTR_KPARAM_INFO
	.align		4
.L_95:
        /*0018*/ 	.byte	0x04, 0x17
        /*001a*/ 	.short	(.L_97 - .L_96)
.L_96:
        /*001c*/ 	.word	0x00000000
        /*0020*/ 	.short	0x0005
        /*0022*/ 	.short	0x0020
        /*0024*/ 	.byte	0x00, 0xf0, 0x11, 0x00


	//----- nvinfo : EIATTR_KPARAM_INFO
	.align		4
.L_97:
        /*0028*/ 	.byte	0x04, 0x17
        /*002a*/ 	.short	(.L_99 - .L_98)
.L_98:
        /*002c*/ 	.word	0x00000000
        /*0030*/ 	.short	0x0004
        /*0032*/ 	.short	0x001c
        /*0034*/ 	.byte	0x00, 0xf0, 0x11, 0x00


	//----- nvinfo : EIATTR_KPARAM_INFO
	.align		4
.L_99:
        /*0038*/ 	.byte	0x04, 0x17
        /*003a*/ 	.short	(.L_101 - .L_100)
.L_100:
        /*003c*/ 	.word	0x00000000
        /*0040*/ 	.short	0x0003
        /*0042*/ 	.short	0x0018
        /*0044*/ 	.byte	0x00, 0xf0, 0x11, 0x00


	//----- nvinfo : EIATTR_KPARAM_INFO
	.align		4
.L_101:
        /*0048*/ 	.byte	0x04, 0x17
        /*004a*/ 	.short	(.L_103 - .L_102)
.L_102:
        /*004c*/ 	.word	0x00000000
        /*0050*/ 	.short	0x0002
        /*0052*/ 	.short	0x0010
        /*0054*/ 	.byte	0x00, 0xf0, 0x21, 0x00


	//----- nvinfo : EIATTR_KPARAM_INFO
	.align		4
.L_103:
        /*0058*/ 	.byte	0x04, 0x17
        /*005a*/ 	.short	(.L_105 - .L_104)
.L_104:
        /*005c*/ 	.word	0x00000000
        /*0060*/ 	.short	0x0001
        /*0062*/ 	.short	0x0008
        /*0064*/ 	.byte	0x00, 0xf0, 0x21, 0x00


	//----- nvinfo : EIATTR_KPARAM_INFO
	.align		4
.L_105:
        /*0068*/ 	.byte	0x04, 0x17
        /*006a*/ 	.short	(.L_107 - .L_106)
.L_106:
        /*006c*/ 	.word	0x00000000
        /*0070*/ 	.short	0x0000
        /*0072*/ 	.short	0x0000
        /*0074*/ 	.byte	0x00, 0xf0, 0x21, 0x00


	//----- nvinfo : EIATTR_SPARSE_MMA_MASK
	.align		4
.L_107:
        /*0078*/ 	.byte	0x03, 0x50
        /*007a*/ 	.short	0x0000


	//----- nvinfo : EIATTR_MAXREG_COUNT
	.align		4
        /*007c*/ 	.byte	0x03, 0x1b
        /*007e*/ 	.short	0x00ff


	//----- nvinfo : EIATTR_MERCURY_ISA_VERSION
	.align		4
        /*0080*/ 	.byte	0x03, 0x5f
        /*0082*/ 	.short	0x0101


	//----- nvinfo : EIATTR_VRC_CTA_INIT_COUNT
	.align		4
        /*0084*/ 	.byte	0x02, 0x4a
	.zero		1
	.zero		1


	//----- nvinfo : EIATTR_EXIT_INSTR_OFFSETS
	.align		4
        /*0088*/ 	.byte	0x04, 0x1c
        /*008a*/ 	.short	(.L_109 - .L_108)


	//   ....[0]....
.L_108:
        /*008c*/ 	.word	0x000000d0


	//   ....[1]....
        /*0090*/ 	.word	0x00000e00


	//   ....[2]....
        /*0094*/ 	.word	0x00001b40


	//----- nvinfo : EIATTR_INDIRECT_BRANCH_TARGETS
	.align		4
.L_109:
        /*0098*/ 	.byte	0x04, 0x34
        /*009a*/ 	.short	(.L_111 - .L_110)


	//   ....[0]....
.L_110:
        /*009c*/ 	.word	.L_x_77@srel
        /*00a0*/ 	.short	0x0
        /*00a2*/ 	.short	0x0
        /*00a4*/ 	.word	0x3
        /*00a8*/ 	.word	.L_x_78@srel
        /*00ac*/ 	.word	.L_x_79@srel
        /*00b0*/ 	.word	.L_x_80@srel


	//   ....[1]....
        /*00b4*/ 	.word	.L_x_81@srel
        /*00b8*/ 	.short	0x0
        /*00ba*/ 	.short	0x0
        /*00bc*/ 	.word	0x3
        /*00c0*/ 	.word	.L_x_82@srel
        /*00c4*/ 	.word	.L_x_83@srel
        /*00c8*/ 	.word	.L_x_84@srel


	//   ....[2]....
        /*00cc*/ 	.word	.L_x_85@srel
        /*00d0*/ 	.short	0x0
        /*00d2*/ 	.short	0x0
        /*00d4*/ 	.word	0x3
        /*00d8*/ 	.word	.L_x_86@srel
        /*00dc*/ 	.word	.L_x_87@srel
        /*00e0*/ 	.word	.L_x_88@srel


	//   ....[3]....
        /*00e4*/ 	.word	.L_x_89@srel
        /*00e8*/ 	.short	0x0
        /*00ea*/ 	.short	0x0
        /*00ec*/ 	.word	0x3
        /*00f0*/ 	.word	.L_x_90@srel
        /*00f4*/ 	.word	.L_x_91@srel
        /*00f8*/ 	.word	.L_x_92@srel


	//   ....[4]....
        /*00fc*/ 	.word	.L_x_93@srel
        /*0100*/ 	.short	0x0
        /*0102*/ 	.short	0x0
        /*0104*/ 	.word	0x3
        /*0108*/ 	.word	.L_x_94@srel
        /*010c*/ 	.word	.L_x_95@srel
        /*0110*/ 	.word	.L_x_96@srel


	//   ....[5]....
        /*0114*/ 	.word	.L_x_97@srel
        /*0118*/ 	.short	0x0
        /*011a*/ 	.short	0x0
        /*011c*/ 	.word	0x3
        /*0120*/ 	.word	.L_x_98@srel
        /*0124*/ 	.word	.L_x_99@srel
        /*0128*/ 	.word	.L_x_100@srel


	//   ....[6]....
        /*012c*/ 	.word	.L_x_101@srel
        /*0130*/ 	.short	0x0
        /*0132*/ 	.short	0x0
        /*0134*/ 	.word	0x3
        /*0138*/ 	.word	.L_x_102@srel
        /*013c*/ 	.word	.L_x_103@srel
        /*0140*/ 	.word	.L_x_104@srel


	//   ....[7]....
        /*0144*/ 	.word	.L_x_105@srel
        /*0148*/ 	.short	0x0
        /*014a*/ 	.short	0x0
        /*014c*/ 	.word	0x3
        /*0150*/ 	.word	.L_x_106@srel
        /*0154*/ 	.word	.L_x_107@srel
        /*0158*/ 	.word	.L_x_108@srel


	//----- nvinfo : EIATTR_CRS_STACK_SIZE
	.align		4
.L_111:
        /*015c*/ 	.byte	0x04, 0x1e
        /*015e*/ 	.short	(.L_113 - .L_112)
.L_112:
        /*0160*/ 	.word	0x00000000


	//----- nvinfo : EIATTR_CBANK_PARAM_SIZE
	.align		4
.L_113:
        /*0164*/ 	.byte	0x03, 0x19
        /*0166*/ 	.short	0x0028


	//----- nvinfo : EIATTR_PARAM_CBANK
	.align		4
        /*0168*/ 	.byte	0x04, 0x0a
        /*016a*/ 	.short	(.L_115 - .L_114)
	.align		4
.L_114:
        /*016c*/ 	.word	index@(.nv.constant0.binCellScalarOp)
        /*0170*/ 	.short	0x0380
        /*0172*/ 	.short	0x0028


	//----- nvinfo : EIATTR_SW_WAR
	.align		4
.L_115:
        /*0174*/ 	.byte	0x04, 0x36
        /*0176*/ 	.short	(.L_117 - .L_116)
.L_116:
        /*0178*/ 	.word	0x00000008
.L_117:


//--------------------- .nv.info.binCellOp        --------------------------
	.section	.nv.info.binCellOp,"",@"SHT_CUDA_INFO"
	.sectionflags	@""
	.align	4


	//----- nvinfo : EIATTR_CUDA_API_VERSION
	.align		4
        /*0000*/ 	.byte	0x04, 0x37
        /*0002*/ 	.short	(.L_119 - .L_118)
.L_118:
        /*0004*/ 	.word	0x00000082


	//----- nvinfo : EIATTR_KPARAM_INFO
	.align		4
.L_119:
        /*0008*/ 	.byte	0x04, 0x17
        /*000a*/ 	.short	(.L_121 - .L_120)
.L_120:
        /*000c*/ 	.word	0x00000000
        /*0010*/ 	.short	0x0007
        /*0012*/ 	.short	0x0028
        /*0014*/ 	.byte	0x00, 0xf0, 0x11, 0x00


	//----- nvinfo : EIATTR_KPARAM_INFO
	.align		4
.L_121:
        /*0018*/ 	.byte	0x04, 0x17
        /*001a*/ 	.short	(.L_123 - .L_122)
.L_122:
        /*001c*/ 	.word	0x00000000
        /*0020*/ 	.short	0x0006
        /*0022*/ 	.short	0x0024
        /*0024*/ 	.byte	0x00, 0xf0, 0x11, 0x00


	//----- nvinfo : EIATTR_KPARAM_INFO
	.align		4
.L_123:
        /*0028*/ 	.byte	0x04, 0x17
        /*002a*/ 	.short	(.L_125 - .L_124)
.L_124:
        /*002c*/ 	.word	0x00000000
        /*0030*/ 	.short	0x0005
        /*0032*/ 	.short	0x0020
        /*0034*/ 	.byte	0x00, 0xf0, 0x11, 0x00


	//----- nvinfo : EIATTR_KPARAM_INFO
	.align		4
.L_125:
        /*0038*/ 	.byte	0x04, 0x17
        /*003a*/ 	.short	(.L_127 - .L_126)
.L_126:
        /*003c*/ 	.word	0x00000000
        /*0040*/ 	.short	0x0004
        /*0042*/ 	.short	0x001c
        /*0044*/ 	.byte	0x00, 0xf0, 0x11, 0x00


	//----- nvinfo : EIATTR_KPARAM_INFO
	.align		4
.L_127:
        /*0048*/ 	.byte	0x04, 0x17
        /*004a*/ 	.short	(.L_129 - .L_128)
.L_128:
        /*004c*/ 	.word	0x00000000
        /*0050*/ 	.short	0x0003
        /*0052*/ 	.short	0x0018
        /*0054*/ 	.byte	0x00, 0xf0, 0x11, 0x00


	//----- nvinfo : EIATTR_KPARAM_INFO
	.align		4
.L_129:
        /*0058*/ 	.byte	0x04, 0x17
        /*005a*/ 	.short	(.L_131 - .L_130)
.L_130:
        /*005c*/ 	.word	0x00000000
        /*0060*/ 	.short	0x0002
        /*0062*/ 	.short	0x0010
        /*0064*/ 	.byte	0x00, 0xf0, 0x21, 0x00


	//----- nvinfo : EIATTR_KPARAM_INFO
	.align		4
.L_131:
        /*0068*/ 	.byte	0x04, 0x17
        /*006a*/ 	.short	(.L_133 - .L_132)
.L_132:
        /*006c*/ 	.word	0x00000000
        /*0070*/ 	.short	0x0001
        /*0072*/ 	.short	0x0008
        /*0074*/ 	.byte	0x00, 0xf0, 0x21, 0x00


	//----- nvinfo : EIATTR_KPARAM_INFO
	.align		4
.L_133:
        /*0078*/ 	.byte	0x04, 0x17
        /*007a*/ 	.short	(.L_135 - .L_134)
.L_134:
        /*007c*/ 	.word	0x00000000
        /*0080*/ 	.short	0x0000
        /*0082*/ 	.short	0x0000
        /*0084*/ 	.byte	0x00, 0xf0, 0x21, 0x00


	//----- nvinfo : EIATTR_SPARSE_MMA_MASK
	.align		4
.L_135:
        /*0088*/ 	.byte	0x03, 0x50
        /*008a*/ 	.short	0x0000


	//----- nvinfo : EIATTR_MAXREG_COUNT
	.align		4
        /*008c*/ 	.byte	0x03, 0x1b
        /*008e*/ 	.short	0x00ff


	//----- nvinfo : EIATTR_MERCURY_ISA_VERSION
	.align		4
        /*0090*/ 	.byte	0x03, 0x5f
        /*0092*/ 	.short	0x0101


	//----- nvinfo : EIATTR_VRC_CTA_INIT_COUNT
	.align		4
        /*0094*/ 	.byte	0x02, 0x4a
	.zero		1
	.zero		1


	//----- nvinfo : EIATTR_EXIT_INSTR_OFFSETS
	.align		4
        /*0098*/ 	.byte	0x04, 0x1c
        /*009a*/ 	.short	(.L_137 - .L_136)


	//   ....[0]....
.L_136:
        /*009c*/ 	.word	0x000000c0


	//   ....[1]....
        /*00a0*/ 	.word	0x00000d50


	//----- nvinfo : EIATTR_INDIRECT_BRANCH_TARGETS
	.align		4
.L_137:
        /*00a4*/ 	.byte	0x04, 0x34
        /*00a6*/ 	.short	(.L_139 - .L_138)


	//   ....[0]....
.L_138:
        /*00a8*/ 	.word	.L_x_109@srel
        /*00ac*/ 	.short	0x0
        /*00ae*/ 	.short	0x0
        /*00b0*/ 	.word	0x3
        /*00b4*/ 	.word	.L_x_110@srel
        /*00b8*/ 	.word	.L_x_111@srel
        /*00bc*/ 	.word	.L_x_112@srel


	//   ....[1]....
        /*00c0*/ 	.word	.L_x_113@srel
        /*00c4*/ 	.short	0x0
        /*00c6*/ 	.short	0x0
        /*00c8*/ 	.word	0x3
        /*00cc*/ 	.word	.L_x_114@srel
        /*00d0*/ 	.word	.L_x_115@srel
        /*00d4*/ 	.word	.L_x_116@srel


	//   ....[2]....
        /*00d8*/ 	.word	.L_x_117@srel
        /*00dc*/ 	.short	0x0
        /*00de*/ 	.short	0x0
        /*00e0*/ 	.word	0x3
        /*00e4*/ 	.word	.L_x_118@srel
        /*00e8*/ 	.word	.L_x_119@srel
        /*00ec*/ 	.word	.L_x_120@srel


	//----- nvinfo : EIATTR_CRS_STACK_SIZE
	.align		4
.L_139:
        /*00f0*/ 	.byte	0x04, 0x1e
        /*00f2*/ 	.short	(.L_141 - .L_140)
.L_140:
        /*00f4*/ 	.word	0x00000000


	//----- nvinfo : EIATTR_CBANK_PARAM_SIZE
	.align		4
.L_141:
        /*00f8*/ 	.byte	0x03, 0x19
        /*00fa*/ 	.short	0x002c


	//----- nvinfo : EIATTR_PARAM_CBANK
	.align		4
        /*00fc*/ 	.byte	0x04, 0x0a
        /*00fe*/ 	.short	(.L_143 - .L_142)
	.align		4
.L_142:
        /*0100*/ 	.word	index@(.nv.constant0.binCellOp)
        /*0104*/ 	.short	0x0380
        /*0106*/ 	.short	0x002c


	//----- nvinfo : EIATTR_SW_WAR
	.align		4
.L_143:
        /*0108*/ 	.byte	0x04, 0x36
        /*010a*/ 	.short	(.L_145 - .L_144)
.L_144:
        /*010c*/ 	.word	0x00000008
.L_145:


//--------------------- .nv.info.compareAndSet    --------------------------
	.section	.nv.info.compareAndSet,"",@"SHT_CUDA_INFO"
	.sectionflags	@""
	.align	4


	//----- nvinfo : EIATTR_CUDA_API_VERSION
	.align		4
        /*0000*/ 	.byte	0x04, 0x37
        /*0002*/ 	.short	(.L_147 - .L_146)
.L_146:
        /*0004*/ 	.word	0x00000082


	//----- nvinfo : EIATTR_KPARAM_INFO
	.align		4
.L_147:
        /*0008*/ 	.byte	0x04, 0x17
        /*000a*/ 	.short	(.L_149 - .L_148)
.L_148:
        /*000c*/ 	.word	0x00000000
        /*0010*/ 	.short	0x0008
        /*0012*/ 	.short	0x0038
        /*0014*/ 	.byte	0x00, 0xf0, 0x21, 0x00


	//----- nvinfo : EIATTR_KPARAM_INFO
	.align		4
.L_149:
        /*0018*/ 	.byte	0x04, 0x17
        /*001a*/ 	.short	(.L_151 - .L_150)
.L_150:
        /*001c*/ 	.word	0x00000000
        /*0020*/ 	.short	0x0007
        /*0022*/ 	.short	0x0030
        /*0024*/ 	.byte	0x00, 0xf0, 0x21, 0x00


	//----- nvinfo : EIATTR_KPARAM_INFO
	.align		4
.L_151:
        /*0028*/ 	.byte	0x04, 0x17
        /*002a*/ 	.short	(.L_153 - .L_152)
.L_152:
        /*002c*/ 	.word	0x00000000
        /*0030*/ 	.short	0x0006
        /*0032*/ 	.short	0x0028
        /*0034*/ 	.byte	0x00, 0xf0, 0x21, 0x00


	//----- nvinfo : EIATTR_KPARAM_INFO
	.align		4
.L_153:
        /*0038*/ 	.byte	0x04, 0x17
        /*003a*/ 	.short	(.L_155 - .L_154)
.L_154:
        /*003c*/ 	.word	0x00000000
        /*0040*/ 	.short	0x0005
        /*0042*/ 	.short	0x0020
        /*0044*/ 	.byte	0x00, 0xf0, 0x21, 0x00


	//----- nvinfo : EIATTR_KPARAM_INFO
	.align		4
.L_155:
        /*0048*/ 	.byte	0x04, 0x17
        /*004a*/ 	.short	(.L_157 - .L_156)
.L_156:
        /*004c*/ 	.word	0x00000000
        /*0050*/ 	.short	0x0004
        /*0052*/ 	.short	0x0018
        /*0054*/ 	.byte	0x00, 0xf0, 0x21, 0x00


	//----- nvinfo : EIATTR_KPARAM_INFO
	.align		4
.L_157:
        /*0058*/ 	.byte	0x04, 0x17
        /*005a*/ 	.short	(.L_159 - .L_158)
.L_158:
        /*005c*/ 	.word	0x00000000
        /*0060*/ 	.short	0x0003
        /*0062*/ 	.short	0x0014
        /*0064*/ 	.byte	0x00, 0xf0, 0x11, 0x00


	//----- nvinfo : EIATTR_KPARAM_INFO
	.align		4
.L_159:
        /*0068*/ 	.byte	0x04, 0x17
        /*006a*/ 	.short	(.L_161 - .L_160)
.L_160:
        /*006c*/ 	.word	0x00000000
        /*0070*/ 	.short	0x0002
        /*0072*/ 	.short	0x0010
        /*0074*/ 	.byte	0x00, 0xf0, 0x11, 0x00


	//----- nvinfo : EIATTR_KPARAM_INFO
	.align		4
.L_161:
        /*0078*/ 	.byte	0x04, 0x17
        /*007a*/ 	.short	(.L_163 - .L_162)
.L_162:
        /*007c*/ 	.word	0x00000000
        /*0080*/ 	.short	0x0001
        /*0082*/ 	.short	0x0008
        /*0084*/ 	.byte	0x00, 0xf0, 0x21, 0x00


	//----- nvinfo : EIATTR_KPARAM_INFO
	.align		4
.L_163:
        /*0088*/ 	.byte	0x04, 0x17
        /*008a*/ 	.short	(.L_165 - .L_164)
.L_164:
        /*008c*/ 	.word	0x00000000
        /*0090*/ 	.short	0x0000
        /*0092*/ 	.short	0x0000
        /*0094*/ 	.byte	0x00, 0xf0, 0x21, 0x00


	//----- nvinfo : EIATTR_SPARSE_MMA_MASK
	.align		4
.L_165:
        /*0098*/ 	.byte	0x03, 0x50
        /*009a*/ 	.short	0x0000


	//----- nvinfo : EIATTR_MAXREG_COUNT
	.align		4
        /*009c*/ 	.byte	0x03, 0x1b
        /*009e*/ 	.short	0x00ff


	//----- nvinfo : EIATTR_MERCURY_ISA_VERSION
	.align		4
        /*00a0*/ 	.byte	0x03, 0x5f
        /*00a2*/ 	.short	0x0101


	//----- nvinfo : EIATTR_VRC_CTA_INIT_COUNT
	.align		4
        /*00a4*/ 	.byte	0x02, 0x4a
	.zero		1
	.zero		1


	//----- nvinfo : EIATTR_EXIT_INSTR_OFFSETS
	.align		4
        /*00a8*/ 	.byte	0x04, 0x1c
        /*00aa*/ 	.short	(.L_167 - .L_166)


	//   ....[0]....
.L_166:
        /*00ac*/ 	.word	0x000000d0


	//   ....[1]....
        /*00b0*/ 	.word	0x000001c0


	//   ....[2]....
        /*00b4*/ 	.word	0x000001f0


	//   ....[3]....
        /*00b8*/ 	.word	0x00000220


	//----- nvinfo : EIATTR_CRS_STACK_SIZE
	.align		4
.L_167:
        /*00bc*/ 	.byte	0x04, 0x1e
        /*00be*/ 	.short	(.L_169 - .L_168)
.L_168:
        /*00c0*/ 	.word	0x00000000


	//----- nvinfo : EIATTR_CBANK_PARAM_SIZE
	.align		4
.L_169:
        /*00c4*/ 	.byte	0x03, 0x19
        /*00c6*/ 	.short	0x0040


	//----- nvinfo : EIATTR_PARAM_CBANK
	.align		4
        /*00c8*/ 	.byte	0x04, 0x0a
        /*00ca*/ 	.short	(.L_171 - .L_170)
	.align		4
.L_170:
        /*00cc*/ 	.word	index@(.nv.constant0.compareAndSet)
        /*00d0*/ 	.short	0x0380
        /*00d2*/ 	.short	0x0040


	//----- nvinfo : EIATTR_SW_WAR
	.align		4
.L_171:
        /*00d4*/ 	.byte	0x04, 0x36
        /*00d6*/ 	.short	(.L_173 - .L_172)
.L_172:
        /*00d8*/ 	.word	0x00000008
.L_173:


//--------------------- .nv.info.relu             --------------------------
	.section	.nv.info.relu,"",@"SHT_CUDA_INFO"
	.sectionflags	@""
	.align	4


	//----- nvinfo : EIATTR_CUDA_API_VERSION
	.align		4
        /*0000*/ 	.byte	0x04, 0x37
        /*0002*/ 	.short	(.L_175 - .L_174)
.L_174:
        /*0004*/ 	.word	0x00000082


	//----- nvinfo : EIATTR_KPARAM_INFO
	.align		4
.L_175:
        /*0008*/ 	.byte	0x04, 0x17
        /*000a*/ 	.short	(.L_177 - .L_176)
.L_176:
        /*000c*/ 	.word	0x00000000
        /*0010*/ 	.short	0x0003
        /*0012*/ 	.short	0x0014
        /*0014*/ 	.byte	0x00, 0xf0, 0x11, 0x00


	//----- nvinfo : EIATTR_KPARAM_INFO
	.align		4
.L_177:
        /*0018*/ 	.byte	0x04, 0x17
        /*001a*/ 	.short	(.L_179 - .L_178)
.L_178:
        /*001c*/ 	.word	0x00000000
        /*0020*/ 	.short	0x0002
        /*0022*/ 	.short	0x0010
        /*0024*/ 	.byte	0x00, 0xf0, 0x11, 0x00


	//----- nvinfo : EIATTR_KPARAM_INFO
	.align		4
.L_179:
        /*0028*/ 	.byte	0x04, 0x17
        /*002a*/ 	.short	(.L_181 - .L_180)
.L_180:
        /*002c*/ 	.word	0x00000000
        /*0030*/ 	.short	0x0001
        /*0032*/ 	.short	0x0008
        /*0034*/ 	.byte	0x00, 0xf0, 0x21, 0x00


	//----- nvinfo : EIATTR_KPARAM_INFO
	.align		4
.L_181:
        /*0038*/ 	.byte	0x04, 0x17
        /*003a*/ 	.short	(.L_183 - .L_182)
.L_182:
        /*003c*/ 	.word	0x00000000
        /*0040*/ 	.short	0x0000
        /*0042*/ 	.short	0x0000
        /*0044*/ 	.byte	0x00, 0xf0, 0x21, 0x00


	//----- nvinfo : EIATTR_SPARSE_MMA_MASK
	.align		4
.L_183:
        /*0048*/ 	.byte	0x03, 0x50
        /*004a*/ 	.short	0x0000


	//----- nvinfo : EIATTR_MAXREG_COUNT
	.align		4
        /*004c*/ 	.byte	0x03, 0x1b
        /*004e*/ 	.short	0x00ff


	//----- nvinfo : EIATTR_MERCURY_ISA_VERSION
	.align		4
        /*0050*/ 	.byte	0x03, 0x5f
        /*0052*/ 	.short	0x0101


	//----- nvinfo : EIATTR_VRC_CTA_INIT_COUNT
	.align		4
        /*0054*/ 	.byte	0x02, 0x4a
	.zero		1
	.zero		1


	//----- nvinfo : EIATTR_EXIT_INSTR_OFFSETS
	.align		4
        /*0058*/ 	.byte	0x04, 0x1c
        /*005a*/ 	.short	(.L_185 - .L_184)


	//   ....[0]....
.L_184:
        /*005c*/ 	.word	0x000000c0


	//   ....[1]....
        /*0060*/ 	.word	0x000001e0


	//----- nvinfo : EIATTR_CBANK_PARAM_SIZE
	.align		4
.L_185:
        /*0064*/ 	.byte	0x03, 0x19
        /*0066*/ 	.short	0x0018


	//----- nvinfo : EIATTR_PARAM_CBANK
	.align		4
        /*0068*/ 	.byte	0x04, 0x0a
        /*006a*/ 	.short	(.L_187 - .L_186)
	.align		4
.L_186:
        /*006c*/ 	.word	index@(.nv.constant0.relu)
        /*0070*/ 	.short	0x0380
        /*0072*/ 	.short	0x0018


	//----- nvinfo : EIATTR_SW_WAR
	.align		4
.L_187:
        /*0074*/ 	.byte	0x04, 0x36
        /*0076*/ 	.short	(.L_189 - .L_188)
.L_188:
        /*0078*/ 	.word	0x00000008
.L_189:


//--------------------- .nv.info.dense_matrix_copy --------------------------
	.section	.nv.info.dense_matrix_copy,"",@"SHT_CUDA_INFO"
	.sectionflags	@""
	.align	4


	//----- nvinfo : EIATTR_CUDA_API_VERSION
	.align		4
        /*0000*/ 	.byte	0x04, 0x37
        /*0002*/ 	.short	(.L_191 - .L_190)
.L_190:
        /*0004*/ 	.word	0x00000082


	//----- nvinfo : EIATTR_KPARAM_INFO
	.align		4
.L_191:
        /*0008*/ 	.byte	0x04, 0x17
        /*000a*/ 	.short	(.L_193 - .L_192)
.L_192:
        /*000c*/ 	.word	0x00000000
        /*0010*/ 	.short	0x0003
        /*0012*/ 	.short	0x0014
        /*0014*/ 	.byte	0x00, 0xf0, 0x11, 0x00


	//----- nvinfo : EIATTR_KPARAM_INFO
	.align		4
.L_193:
        /*0018*/ 	.byte	0x04, 0x17
        /*001a*/ 	.short	(.L_195 - .L_194)
.L_194:
        /*001c*/ 	.word	0x00000000
        /*0020*/ 	.short	0x0002
        /*0022*/ 	.short	0x0010
        /*0024*/ 	.byte	0x00, 0xf0, 0x11, 0x00


	//----- nvinfo : EIATTR_KPARAM_INFO
	.align		4
.L_195:
        /*0028*/ 	.byte	0x04, 0x17
        /*002a*/ 	.short	(.L_197 - .L_196)
.L_196:
        /*002c*/ 	.word	0x00000000
        /*0030*/ 	.short	0x0001
        /*0032*/ 	.short	0x0008
        /*0034*/ 	.byte	0x00, 0xf0, 0x21, 0x00


	//----- nvinfo : EIATTR_KPARAM_INFO
	.align		4
.L_197:
        /*0038*/ 	.byte	0x04, 0x17
        /*003a*/ 	.short	(.L_199 - .L_198)
.L_198:
        /*003c*/ 	.word	0x00000000
        /*0040*/ 	.short	0x0000
        /*0042*/ 	.short	0x0000
        /*0044*/ 	.byte	0x00, 0xf0, 0x21, 0x00


	//----- nvinfo : EIATTR_SPARSE_MMA_MASK
	.align		4
.L_199:
        /*0048*/ 	.byte	0x03, 0x50
        /*004a*/ 	.short	0x0000


	//----- nvinfo : EIATTR_MAXREG_COUNT
	.align		4
        /*004c*/ 	.byte	0x03, 0x1b
        /*004e*/ 	.short	0x00ff


	//----- nvinfo : EIATTR_MERCURY_ISA_VERSION
	.align		4
        /*0050*/ 	.byte	0x03, 0x5f
        /*0052*/ 	.short	0x0101


	//----- nvinfo : EIATTR_VRC_CTA_INIT_COUNT
	.align		4
        /*0054*/ 	.byte	0x02, 0x4a
	.zero		1
	.zero		1


	//----- nvinfo : EIATTR_EXIT_INSTR_OFFSETS
	.align		4
        /*0058*/ 	.byte	0x04, 0x1c
        /*005a*/ 	.short	(.L_201 - .L_200)


	//   ....[0]....
.L_200:
        /*005c*/ 	.word	0x000000d0


	//   ....[1]....
        /*0060*/ 	.word	0x00000150


	//----- nvinfo : EIATTR_CBANK_PARAM_SIZE
	.align		4
.L_201:
        /*0064*/ 	.byte	0x03, 0x19
        /*0066*/ 	.short	0x0018


	//----- nvinfo : EIATTR_PARAM_CBANK
	.align		4
        /*0068*/ 	.byte	0x04, 0x0a
        /*006a*/ 	.short	(.L_203 - .L_202)
	.align		4
.L_202:
        /*006c*/ 	.word	index@(.nv.constant0.dense_matrix_copy)
        /*0070*/ 	.short	0x0380
        /*0072*/ 	.short	0x0018


	//----- nvinfo : EIATTR_SW_WAR
	.align		4
.L_203:
        /*0074*/ 	.byte	0x04, 0x36
        /*0076*/ 	.short	(.L_205 - .L_204)
.L_204:
        /*0078*/ 	.word	0x00000008
.L_205:


//--------------------- .nv.info.dense_matrix_set --------------------------
	.section	.nv.info.dense_matrix_set,"",@"SHT_CUDA_INFO"
	.sectionflags	@""
	.align	4


	//----- nvinfo : EIATTR_CUDA_API_VERSION
	.align		4
        /*0000*/ 	.byte	0x04, 0x37
        /*0002*/ 	.short	(.L_207 - .L_206)
.L_206:
        /*0004*/ 	.word	0x00000082


	//----- nvinfo : EIATTR_KPARAM_INFO
	.align		4
.L_207:
        /*0008*/ 	.byte	0x04, 0x17
        /*000a*/ 	.short	(.L_209 - .L_208)
.L_208:
        /*000c*/ 	.word	0x00000000
        /*0010*/ 	.short	0x0003
        /*0012*/ 	.short	0x0014
        /*0014*/ 	.byte	0x00, 0xf0, 0x11, 0x00


	//----- nvinfo : EIATTR_KPARAM_INFO
	.align		4
.L_209:
        /*0018*/ 	.byte	0x04, 0x17
        /*001a*/ 	.short	(.L_211 - .L_210)
.L_210:
        /*001c*/ 	.word	0x00000000
        /*0020*/ 	.short	0x0002
        /*0022*/ 	.short	0x0010
        /*0024*/ 	.byte	0x00, 0xf0, 0x11, 0x00


	//----- nvinfo : EIATTR_KPARAM_INFO
	.align		4
.L_211:
        /*0028*/ 	.byte	0x04, 0x17
        /*002a*/ 	.short	(.L_213 - .L_212)
.L_212:
        /*002c*/ 	.word	0x00000000
        /*0030*/ 	.short	0x0001
        /*0032*/ 	.short	0x0008
        /*0034*/ 	.byte	0x00, 0xf0, 0x21, 0x00


	//----- nvinfo : EIATTR_KPARAM_INFO
	.align		4
.L_213:
        /*0038*/ 	.byte	0x04, 0x17
        /*003a*/ 	.short	(.L_215 - .L_214)
.L_214:
        /*003c*/ 	.word	0x00000000
        /*0040*/ 	.short	0x0000
        /*0042*/ 	.short	0x0000
        /*0044*/ 	.byte	0x00, 0xf0, 0x21, 0x00


	//----- nvinfo : EIATTR_SPARSE_MMA_MASK
	.align		4
.L_215:
        /*0048*/ 	.byte	0x03, 0x50
        /*004a*/ 	.short	0x0000


	//----- nvinfo : EIATTR_MAXREG_COUNT
	.align		4
        /*004c*/ 	.byte	0x03, 0x1b
        /*004e*/ 	.short	0x00ff


	//----- nvinfo : EIATTR_MERCURY_ISA_VERSION
	.align		4
        /*0050*/ 	.byte	0x03, 0x5f
        /*0052*/ 	.short	0x0101


	//----- nvinfo : EIATTR_VRC_CTA_INIT_COUNT
	.align		4
        /*0054*/ 	.byte	0x02, 0x4a
	.zero		1
	.zero		1


	//----- nvinfo : EIATTR_EXIT_INSTR_OFFSETS
	.align		4
        /*0058*/ 	.byte	0x04, 0x1c
        /*005a*/ 	.short	(.L_217 - .L_216)


	//   ....[0]....
.L_216:
        /*005c*/ 	.word	0x000000d0


	//   ....[1]....
        /*0060*/ 	.word	0x00000130


	//----- nvinfo : EIATTR_CBANK_PARAM_SIZE
	.align		4
.L_217:
        /*0064*/ 	.byte	0x03, 0x19
        /*0066*/ 	.short	0x0018


	//----- nvinfo : EIATTR_PARAM_CBANK
	.align		4
        /*0068*/ 	.byte	0x04, 0x0a
        /*006a*/ 	.short	(.L_219 - .L_218)
	.align		4
.L_218:
        /*006c*/ 	.word	index@(.nv.constant0.dense_matrix_set)
        /*0070*/ 	.short	0x0380
        /*0072*/ 	.short	0x0018


	//----- nvinfo : EIATTR_SW_WAR
	.align		4
.L_219:
        /*0074*/ 	.byte	0x04, 0x36
        /*0076*/ 	.short	(.L_221 - .L_220)
.L_220:
        /*0078*/ 	.word	0x00000008
.L_221:


//--------------------- .nv.info.copyUpperToLowerTriangleDense --------------------------
	.section	.nv.info.copyUpperToLowerTriangleDense,"",@"SHT_CUDA_INFO"
	.sectionflags	@""
	.align	4


	//----- nvinfo : EIATTR_CUDA_API_VERSION
	.align		4
        /*0000*/ 	.byte	0x04, 0x37
        /*0002*/ 	.short	(.L_223 - .L_222)
.L_222:
        /*0004*/ 	.word	0x00000082


	//----- nvinfo : EIATTR_KPARAM_INFO
	.align		4
.L_223:
        /*0008*/ 	.byte	0x04, 0x17
        /*000a*/ 	.short	(.L_225 - .L_224)
.L_224:
        /*000c*/ 	.word	0x00000000
        /*0010*/ 	.short	0x0002
        /*0012*/ 	.short	0x000c
        /*0014*/ 	.byte	0x00, 0xf0, 0x11, 0x00


	//----- nvinfo : EIATTR_KPARAM_INFO
	.align		4
.L_225:
        /*0018*/ 	.byte	0x04, 0x17
        /*001a*/ 	.short	(.L_227 - .L_226)
.L_226:
        /*001c*/ 	.word	0x00000000
        /*0020*/ 	.short	0x0001
        /*0022*/ 	.short	0x0008
        /*0024*/ 	.byte	0x00, 0xf0, 0x11, 0x00


	//----- nvinfo : EIATTR_KPARAM_INFO
	.align		4
.L_227:
        /*0028*/ 	.byte	0x04, 0x17
        /*002a*/ 	.short	(.L_229 - .L_228)
.L_228:
        /*002c*/ 	.word	0x00000000
        /*0030*/ 	.short	0x0000
        /*0032*/ 	.short	0x0000
        /*0034*/ 	.byte	0x00, 0xf0, 0x21, 0x00


	//----- nvinfo : EIATTR_SPARSE_MMA_MASK
	.align		4
.L_229:
        /*0038*/ 	.byte	0x03, 0x50
        /*003a*/ 	.short	0x0000


	//----- nvinfo : EIATTR_MAXREG_COUNT
	.align		4
        /*003c*/ 	.byte	0x03, 0x1b
        /*003e*/ 	.short	0x00ff


	//----- nvinfo : EIATTR_MERCURY_ISA_VERSION
	.align		4
        /*0040*/ 	.byte	0x03, 0x5f
        /*0042*/ 	.short	0x0101


	//----- nvinfo : EIATTR_VRC_CTA_INIT_COUNT
	.align		4
        /*0044*/ 	.byte	0x02, 0x4a
	.zero		1
	.zero		1


	//----- nvinfo : EIATTR_EXIT_INSTR_OFFSETS
	.align		4
        /*0048*/ 	.byte	0x04, 0x1c
        /*004a*/ 	.short	(.L_231 - .L_230)


	//   ....[0]....
.L_230:
        /*004c*/ 	.word	0x000000d0


	//   ....[1]....
        /*0050*/ 	.word	0x00000150


	//----- nvinfo : EIATTR_CBANK_PARAM_SIZE
	.align		4
.L_231:
        /*0054*/ 	.byte	0x03, 0x19
        /*0056*/ 	.short	0x0010


	//----- nvinfo : EIATTR_PARAM_CBANK
	.align		4
        /*0058*/ 	.byte	0x04, 0x0a
        /*005a*/ 	.short	(.L_233 - .L_232)
	.align		4
.L_232:
        /*005c*/ 	.word	index@(.nv.constant0.copyUpperToLowerTriangleDense)
        /*0060*/ 	.short	0x0380
        /*0062*/ 	.short	0x0010


	//----- nvinfo : EIATTR_SW_WAR
	.align		4
.L_233:
        /*0064*/ 	.byte	0x04, 0x36
        /*0066*/ 	.short	(.L_235 - .L_234)
.L_234:
        /*0068*/ 	.word	0x00000008
.L_235:


//--------------------- .nv.callgraph             --------------------------
	.section	.nv.callgraph,"",@"SHT_CUDA_CALLGRAPH"
	.align	4
	.sectionentsize	8
	.align		4
        /*0000*/ 	.word	0x00000000
	.align		4
        /*0004*/ 	.word	0xffffffff
	.align		4
        /*0008*/ 	.word	0x00000000
	.align		4
        /*000c*/ 	.word	0xfffffffe
	.align		4
        /*0010*/ 	.word	0x00000000
	.align		4
        /*0014*/ 	.word	0xfffffffd
	.align		4
        /*0018*/ 	.word	0x00000000
	.align		4
        /*001c*/ 	.word	0xfffffffc


//--------------------- .nv.constant2.binCellScalarOp --------------------------
	.section	.nv.constant2.binCellScalarOp,"a",@progbits
	.sectionflags	@""
	.align	4
.nv.constant2.binCellScalarOp:
        /*0000*/ 	.byte	0x90, 0x02, 0x00, 0x00, 0x60, 0x02, 0x00, 0x00, 0xc0, 0x02, 0x00, 0x00, 0x30, 0x0f, 0x00, 0x00
        /*0010*/ 	.byte	0x00, 0x0f, 0x00, 0x00, 0x60, 0x0f, 0x00, 0x00, 0x20, 0x0b, 0x00, 0x00, 0xd0, 0x0a, 0x00, 0x00
        /*0020*/ 	.byte	0x70, 0x0b, 0x00, 0x00, 0x60, 0x18, 0x00, 0x00, 0x10, 0x18, 0x00, 0x00, 0xb0, 0x18, 0x00, 0x00
        /*0030*/ 	.byte	0x30, 0x05, 0x00, 0x00, 0xe0, 0x04, 0x00, 0x00, 0xe0, 0x09, 0x00, 0x00, 0xd0, 0x0c, 0x00, 0x00
        /*0040*/ 	.byte	0x40, 0x0c, 0x00, 0x00, 0x20, 0x0d, 0x00, 0x00, 0xf0, 0x11, 0x00, 0x00, 0xa0, 0x11, 0x00, 0x00
        /*0050*/ 	.byte	0x20, 0x17, 0x00, 0x00, 0x10, 0x1a, 0x00, 0x00, 0x80, 0x19, 0x00, 0x00, 0x60, 0x1a, 0x00, 0x00


//--------------------- .nv.constant2.binCellOp   --------------------------
	.section	.nv.constant2.binCellOp,"a",@progbits
	.sectionflags	@""
	.align	4
.nv.constant2.binCellOp:
        /*0000*/ 	.byte	0x00, 0x03, 0x00, 0x00, 0xe0, 0x02, 0x00, 0x00, 0x20, 0x03, 0x00, 0x00, 0x90, 0x0a, 0x00, 0x00
        /*0010*/ 	.byte	0x50, 0x0a, 0x00, 0x00, 0xd0, 0x0a, 0x00, 0x00, 0x40, 0x08, 0x00, 0x00, 0xc0, 0x03, 0x00, 0x00
        /*0020*/ 	.byte	0x70, 0x09, 0x00, 0x00


//--------------------- .text.reduce              --------------------------
	.section	.text.reduce,"ax",@progbits
	.align	128
        .global         reduce
        .type           reduce,@function
        .size           reduce,(.L_x_125 - reduce)
        .other          reduce,@"STO_CUDA_ENTRY STV_DEFAULT"
reduce:
.text.reduce:
[----:B------:R-:W-:Y:S01]  /*0000*/  LDC R1, c[0x0][0x37c] ;  /* 0x0000df00ff017b82 */ /* 0x000fe20000000800 */
[----:B------:R-:W0:Y:S07]  /*0010*/  S2R R0, SR_CTAID.X ;  /* 0x0000000000007919 */ /* 0x000e2e0000002500 */
[----:B------:R-:W1:Y:S01]  /*0020*/  LDC R3, c[0x0][0x360] ;  /* 0x0000d800ff037b82 */ /* 0x000e620000000800 */
[----:B------:R-:W2:Y:S01]  /*0030*/  LDCU UR4, c[0x0][0x390] ;  /* 0x00007200ff0477ac */ /* 0x000ea20008000800 */
[----:B------:R-:W-:Y:S01]  /*0040*/  BSSY.RECONVERGENT B0, `(.L_x_0) ;  /* 0x000001d000007945 */ /* 0x000fe20003800200 */
[----:B------:R-:W1:Y:S01]  /*0050*/  S2R R2, SR_TID.X ;  /* 0x0000000000027919 */ /* 0x000e620000002100 */
[----:B------:R-:W-:Y:S01]  /*0060*/  CS2R R6, SRZ ;  /* 0x0000000000067805 */ /* 0x000fe2000001ff00 */
[----:B------:R-:W3:Y:S01]  /*0070*/  LDCU.64 UR6, c[0x0][0x358] ;  /* 0x00006b00ff0677ac */ /* 0x000ee20008000a00 */
[----:B------:R-:W4:Y:S01]  /*0080*/  LDCU UR5, c[0x0][0x390] ;  /* 0x00007200ff0577ac */ /* 0x000f220008000800 */
[----:B0-----:R-:W-:-:S04]  /*0090*/  IMAD.SHL.U32 R4, R0, 0x2, RZ ;  /* 0x0000000200047824 */ /* 0x001fc800078e00ff */
[----:B-1----:R-:W-:-:S05]  /*00a0*/  IMAD R4, R4, R3, R2 ;  /* 0x0000000304047224 */ /* 0x002fca00078e0202 */
[----:B--2---:R-:W-:-:S13]  /*00b0*/  ISETP.GE.U32.AND P0, PT, R4, UR4, PT ;  /* 0x0000000404007c0c */ /* 0x004fda000bf06070 */
[----:B---34-:R-:W-:Y:S05]  /*00c0*/  @P0 BRA `(.L_x_1) ;  /* 0x0000000000500947 */ /* 0x018fea0003800000 */
[----:B------:R-:W0:Y:S01]  /*00d0*/  LDC.64 R10, c[0x0][0x380] ;  /* 0x0000e000ff0a7b82 */ /* 0x000e220000000a00 */
[----:B------:R-:W-:Y:S01]  /*00e0*/  BSSY.RECONVERGENT B1, `(.L_x_2) ;  /* 0x0000010000017945 */ /* 0x000fe20003800200 */
[----:B------:R-:W-:Y:S01]  /*00f0*/  IMAD.MOV.U32 R12, RZ, RZ, R4 ;  /* 0x000000ffff0c7224 */ /* 0x000fe200078e0004 */
[----:B------:R-:W-:Y:S01]  /*0100*/  CS2R R4, SRZ ;  /* 0x0000000000047805 */ /* 0x000fe2000001ff00 */
[----:B------:R-:W-:-:S07]  /*0110*/  IMAD.SHL.U32 R13, R3, 0x2, RZ ;  /* 0x00000002030d7824 */ /* 0x000fce00078e00ff */
.L_x_3:
[----:B------:R-:W-:Y:S02]  /*0120*/  IMAD.IADD R9, R3, 0x1, R12 ;  /* 0x0000000103097824 */ /* 0x000fe400078e020c */
[----:B0-----:R-:W-:-:S03]  /*0130*/  IMAD.WIDE.U32 R6, R12, 0x8, R10 ;  /* 0x000000080c067825 */ /* 0x001fc600078e000a */
[----:B------:R-:W-:-:S03]  /*0140*/  ISETP.GE.U32.AND P0, PT, R9, UR5, PT ;  /* 0x0000000509007c0c */ /* 0x000fc6000bf06070 */
[----:B------:R-:W2:Y:S10]  /*0150*/  LDG.E.64 R6, desc[UR6][R6.64] ;  /* 0x0000000606067981 */ /* 0x000eb4000c1e1b00 */
[----:B------:R-:W-:-:S06]  /*0160*/  @!P0 IMAD.WIDE.U32 R8, R9, 0x8, R10 ;  /* 0x0000000809088825 */ /* 0x000fcc00078e000a */
[----:B------:R-:W3:Y:S01]  /*0170*/  @!P0 LDG.E.64 R8, desc[UR6][R8.64] ;  /* 0x0000000608088981 */ /* 0x000ee2000c1e1b00 */
[----:B------:R-:W0:Y:S02]  /*0180*/  LDCU UR4, c[0x0][0x370] ;  /* 0x00006e00ff0477ac */ /* 0x000e240008000800 */
[----:B0-----:R-:W-:Y:S01]  /*0190*/  IMAD R12, R13, UR4, R12 ;  /* 0x000000040d0c7c24 */ /* 0x001fe2000f8e020c */
[----:B--2---:R-:W-:-:S08]  /*01a0*/  DADD R4, R6, R4 ;  /* 0x0000000006047229 */ /* 0x004fd00000000004 */
[----:B---3--:R-:W-:Y:S01]  /*01b0*/  @!P0 DADD R4, R4, R8 ;  /* 0x0000000004048229 */ /* 0x008fe20000000008 */
[----:B------:R-:W-:-:S13]  /*01c0*/  ISETP.GE.U32.AND P0, PT, R12, UR5, PT ;  /* 0x000000050c007c0c */ /* 0x000fda000bf06070 */
[----:B------:R-:W-:Y:S05]  /*01d0*/  @!P0 BRA `(.L_x_3) ;  /* 0xfffffffc00d08947 */ /* 0x000fea000383ffff */
[----:B------:R-:W-:Y:S05]  /*01e0*/  BSYNC.RECONVERGENT B1 ;  /* 0x0000000000017941 */ /* 0x000fea0003800200 */
.L_x_2:
[----:B------:R-:W-:Y:S02]  /*01f0*/  IMAD.MOV.U32 R6, RZ, RZ, R4 ;  /* 0x000000ffff067224 */ /* 0x000fe400078e0004 */
[----:B------:R-:W-:-:S07]  /*0200*/  IMAD.MOV.U32 R7, RZ, RZ, R5 ;  /* 0x000000ffff077224 */ /* 0x000fce00078e0005 */
.L_x_1:
[----:B------:R-:W-:Y:S05]  /*0210*/  BSYNC.RECONVERGENT B0 ;  /* 0x0000000000007941 */ /* 0x000fea0003800200 */
.L_x_0:
[----:B------:R-:W0:Y:S01]  /*0220*/  S2UR UR5, SR_CgaCtaId ;  /* 0x00000000000579c3 */ /* 0x000e220000008800 */
[----:B------:R-:W-:Y:S01]  /*0230*/  UMOV UR4, 0x400 ;  /* 0x0000040000047882 */ /* 0x000fe20000000000 */
[C---:B------:R-:W-:Y:S01]  /*0240*/  ISETP.GE.U32.AND P4, PT, R3.reuse, 0x200, PT ;  /* 0x000002000300780c */ /* 0x040fe20003f86070 */
[----:B------:R-:W-:Y:S01]  /*0250*/  IMAD.MOV.U32 R8, RZ, RZ, R6 ;  /* 0x000000ffff087224 */ /* 0x000fe200078e0006 */
[C---:B------:R-:W-:Y:S01]  /*0260*/  ISETP.GE.U32.AND P0, PT, R3.reuse, 0x100, PT ;  /* 0x000001000300780c */ /* 0x040fe20003f06070 */
[----:B------:R-:W-:Y:S01]  /*0270*/  IMAD.MOV.U32 R9, RZ, RZ, R7 ;  /* 0x000000ffff097224 */ /* 0x000fe200078e0007 */
[----:B------:R-:W-:Y:S02]  /*0280*/  ISETP.GE.U32.AND P1, PT, R3, 0x80, PT ;  /* 0x000000800300780c */ /* 0x000fe40003f26070 */
[C---:B------:R-:W-:Y:S02]  /*0290*/  ISETP.GT.U32.AND P2, PT, R2.reuse, 0x1f, PT ;  /* 0x0000001f0200780c */ /* 0x040fe40003f44070 */
[----:B------:R-:W-:Y:S01]  /*02a0*/  ISETP.NE.AND P3, PT, R2, RZ, PT ;  /* 0x000000ff0200720c */ /* 0x000fe20003f65270 */
[----:B0-----:R-:W-:-:S06]  /*02b0*/  ULEA UR4, UR5, UR4, 0x18 ;  /* 0x0000000405047291 */ /* 0x001fcc000f8ec0ff */
[----:B------:R-:W-:-:S05]  /*02c0*/  LEA R4, R2, UR4, 0x3 ;  /* 0x0000000402047c11 */ /* 0x000fca000f8e18ff */
[----:B------:R0:W-:Y:S01]  /*02d0*/  STS.64 [R4], R6 ;  /* 0x0000000604007388 */ /* 0x0001e20000000a00 */
[----:B------:R-:W-:Y:S06]  /*02e0*/  BAR.SYNC.DEFER_BLOCKING 0x0 ;  /* 0x0000000000007b1d */ /* 0x000fec0000010000 */
[----:B------:R-:W-:Y:S05]  /*02f0*/  @!P4 BRA `(.L_x_4) ;  /* 0x000000000014c947 */ /* 0x000fea0003800000 */
[----:B------:R-:W-:-:S13]  /*0300*/  ISETP.GT.U32.AND P4, PT, R2, 0xff, PT ;  /* 0x000000ff0200780c */ /* 0x000fda0003f84070 */
[----:B0-----:R-:W0:Y:S02]  /*0310*/  @!P4 LDS.64 R6, [R4+0x800] ;  /* 0x000800000406c984 */ /* 0x001e240000000a00 */
[----:B0-----:R-:W-:-:S07]  /*0320*/  @!P4 DADD R8, R8, R6 ;  /* 0x000000000808c229 */ /* 0x001fce0000000006 */
[----:B------:R1:W-:Y:S01]  /*0330*/  @!P4 STS.64 [R4], R8 ;  /* 0x000000080400c388 */ /* 0x0003e20000000a00 */
[----:B------:R-:W-:Y:S06]  /*0340*/  BAR.SYNC.DEFER_BLOCKING 0x0 ;  /* 0x0000000000007b1d */ /* 0x000fec0000010000 */
.L_x_4:
[----:B------:R-:W-:Y:S05]  /*0350*/  @!P0 BRA `(.L_x_5) ;  /* 0x0000000000148947 */ /* 0x000fea0003800000 */
[----:B------:R-:W-:-:S13]  /*0360*/  ISETP.GT.U32.AND P0, PT, R2, 0x7f, PT ;  /* 0x0000007f0200780c */ /* 0x000fda0003f04070 */
[----:B0-----:R-:W1:Y:S02]  /*0370*/  @!P0 LDS.64 R6, [R4+0x400] ;  /* 0x0004000004068984 */ /* 0x001e640000000a00 */
[----:B-1----:R-:W-:-:S07]  /*0380*/  @!P0 DADD R8, R8, R6 ;  /* 0x0000000008088229 */ /* 0x002fce0000000006 */
[----:B------:R2:W-:Y:S01]  /*0390*/  @!P0 STS.64 [R4], R8 ;  /* 0x0000000804008388 */ /* 0x0005e20000000a00 */
[----:B------:R-:W-:Y:S06]  /*03a0*/  BAR.SYNC.DEFER_BLOCKING 0x0 ;  /* 0x0000000000007b1d */ /* 0x000fec0000010000 */
.L_x_5:
[----:B------:R-:W-:Y:S05]  /*03b0*/  @!P1 BRA `(.L_x_6) ;  /* 0x0000000000149947 */ /* 0x000fea0003800000 */
[----:B------:R-:W-:-:S13]  /*03c0*/  ISETP.GT.U32.AND P0, PT, R2, 0x3f, PT ;  /* 0x0000003f0200780c */ /* 0x000fda0003f04070 */
[----:B0-----:R-:W1:Y:S02]  /*03d0*/  @!P0 LDS.64 R6, [R4+0x200] ;  /* 0x0002000004068984 */ /* 0x001e640000000a00 */
[----:B-12---:R-:W-:-:S07]  /*03e0*/  @!P0 DADD R8, R8, R6 ;  /* 0x0000000008088229 */ /* 0x006fce0000000006 */
[----:B------:R3:W-:Y:S01]  /*03f0*/  @!P0 STS.64 [R4], R8 ;  /* 0x0000000804008388 */ /* 0x0007e20000000a00 */
[----:B------:R-:W-:Y:S06]  /*0400*/  BAR.SYNC.DEFER_BLOCKING 0x0 ;  /* 0x0000000000007b1d */ /* 0x000fec0000010000 */
.L_x_6:
[----:B------:R-:W-:Y:S04]  /*0410*/  BSSY.RECONVERGENT B0, `(.L_x_7) ;  /* 0x000001e000007945 */ /* 0x000fe80003800200 */
[----:B------:R-:W-:Y:S05]  /*0420*/  @P2 BRA `(.L_x_8) ;  /* 0x0000000000702947 */ /* 0x000fea0003800000 */
[C---:B------:R-:W-:Y:S02]  /*0430*/  ISETP.GE.U32.AND P0, PT, R3.reuse, 0x40, PT ;  /* 0x000000400300780c */ /* 0x040fe40003f06070 */
[----:B------:R-:W-:-:S11]  /*0440*/  ISETP.GE.U32.AND P1, PT, R3, 0x20, PT ;  /* 0x000000200300780c */ /* 0x000fd60003f26070 */
[----:B0-----:R-:W1:Y:S02]  /*0450*/  @P0 LDS.64 R6, [R4+0x100] ;  /* 0x0001000004060984 */ /* 0x001e640000000a00 */
[----:B-123--:R-:W-:-:S07]  /*0460*/  @P0 DADD R8, R8, R6 ;  /* 0x0000000008080229 */ /* 0x00efce0000000006 */
[----:B------:R-:W-:Y:S01]  /*0470*/  @P0 STS.64 [R4], R8 ;  /* 0x0000000804000388 */ /* 0x000fe20000000a00 */
[----:B------:R-:W-:-:S03]  /*0480*/  ISETP.GE.U32.AND P0, PT, R3, 0x10, PT ;  /* 0x000000100300780c */ /* 0x000fc60003f06070 */
[----:B------:R-:W0:Y:S02]  /*0490*/  @P1 LDS.64 R6, [R4+0x80] ;  /* 0x0000800004061984 */ /* 0x000e240000000a00 */
[----:B0-----:R-:W-:-:S07]  /*04a0*/  @P1 DADD R8, R8, R6 ;  /* 0x0000000008081229 */ /* 0x001fce0000000006 */
[----:B------:R-:W-:Y:S01]  /*04b0*/  @P1 STS.64 [R4], R8 ;  /* 0x0000000804001388 */ /* 0x000fe20000000a00 */
[----:B------:R-:W-:Y:S02]  /*04c0*/  ISETP.GE.U32.AND P1, PT, R3, 0x8, PT ;  /* 0x000000080300780c */ /* 0x000fe40003f26070 */
[----:B------:R-:W-:Y:S01]  /*04d0*/  IMAD.MOV.U32 R10, RZ, RZ, R8 ;  /* 0x000000ffff0a7224 */ /* 0x000fe200078e0008 */
[----:B------:R-:W0:Y:S01]  /*04e0*/  @P0 LDS.64 R6, [R4+0x40] ;  /* 0x0000400004060984 */ /* 0x000e220000000a00 */
[----:B------:R-:W-:-:S06]  /*04f0*/  IMAD.MOV.U32 R11, RZ, RZ, R9 ;  /* 0x000000ffff0b7224 */ /* 0x000fcc00078e0009 */
[----:B0-----:R-:W-:-:S07]  /*0500*/  @P0 DADD R10, R10, R6 ;  /* 0x000000000a0a0229 */ /* 0x001fce0000000006 */
        /* <DEDUP_REMOVED lines=10> */
[----:B------:R-:W-:Y:S04]  /*05b0*/  @P0 STS.64 [R4], R6 ;  /* 0x0000000604000388 */ /* 0x000fe80000000a00 */
[----:B------:R-:W0:Y:S02]  /*05c0*/  @P1 LDS.64 R2, [R4+0x8] ;  /* 0x0000080004021984 */ /* 0x000e240000000a00 */
[----:B0-----:R-:W-:-:S07]  /*05d0*/  @P1 DADD R2, R2, R6 ;  /* 0x0000000002021229 */ /* 0x001fce0000000006 */
[----:B------:R4:W-:Y:S04]  /*05e0*/  @P1 STS.64 [R4], R2 ;  /* 0x0000000204001388 */ /* 0x0009e80000000a00 */
.L_x_8:
[----:B------:R-:W-:Y:S05]  /*05f0*/  BSYNC.RECONVERGENT B0 ;  /* 0x0000000000007941 */ /* 0x000fea0003800200 */
.L_x_7:
[----:B------:R-:W-:Y:S05]  /*0600*/  @P3 EXIT ;  /* 0x000000000000394d */ /* 0x000fea0003800000 */
[----:B----4-:R-:W4:Y:S01]  /*0610*/  LDS.64 R2, [UR4] ;  /* 0x00000004ff027984 */ /* 0x010f220008000a00 */
[----:B0123--:R-:W0:Y:S02]  /*0620*/  LDC.64 R4, c[0x0][0x388] ;  /* 0x0000e200ff047b82 */ /* 0x00fe240000000a00 */
[----:B0-----:R-:W-:-:S05]  /*0630*/  IMAD.WIDE.U32 R4, R0, 0x8, R4 ;  /* 0x0000000800047825 */ /* 0x001fca00078e0004 */
[----:B----4-:R-:W-:Y:S01]  /*0640*/  STG.E.64 desc[UR6][R4.64], R2 ;  /* 0x0000000204007986 */ /* 0x010fe2000c101b06 */
[----:B------:R-:W-:Y:S05]  /*0650*/  EXIT ;  /* 0x000000000000794d */ /* 0x000fea0003800000 */
.L_x_9:
[----:B------:R-:W-:-:S00]  /*0660*/  BRA `(.L_x_9) ;  /* 0xfffffffc00fc7947 */ /* 0x000fc0000383ffff */
[----:B------:R-:W-:-:S00]  /*0670*/  NOP ;  /* 0x0000000000007918 */ /* 0x000fc00000000000 */
        /* <DEDUP_REMOVED lines=8> */
.L_x_125:


//--------------------- .text.fill                --------------------------
	.section	.text.fill,"ax",@progbits
	.align	128
        .global         fill
        .type           fill,@function
        .size           fill,(.L_x_126 - fill)
        .other          fill,@"STO_CUDA_ENTRY STV_DEFAULT"
fill:
.text.fill:
[----:B------:R-:W-:Y:S01]  /*0000*/  LDC R1, c[0x0][0x37c] ;  /* 0x0000df00ff017b82 */ /* 0x000fe20000000800 */
[----:B------:R-:W0:Y:S07]  /*0010*/  S2R R0, SR_TID.X ;  /* 0x0000000000007919 */ /* 0x000e2e0000002100 */
[----:B------:R-:W0:Y:S01]  /*0020*/  S2UR UR4, SR_CTAID.X ;  /* 0x00000000000479c3 */ /* 0x000e220000002500 */
[----:B------:R-:W1:Y:S07]  /*0030*/  LDCU UR5, c[0x0][0x390] ;  /* 0x00007200ff0577ac */ /* 0x000e6e0008000800 */
[----:B------:R-:W0:Y:S02]  /*0040*/  LDC R7, c[0x0][0x360] ;  /* 0x0000d800ff077b82 */ /* 0x000e240000000800 */
[----:B0-----:R-:W-:-:S05]  /*0050*/  IMAD R7, R7, UR4, R0 ;  /* 0x0000000407077c24 */ /* 0x001fca000f8e0200 */
[----:B-1----:R-:W-:-:S13]  /*0060*/  ISETP.GE.AND P0, PT, R7, UR5, PT ;  /* 0x0000000507007c0c */ /* 0x002fda000bf06270 */
[----:B------:R-:W-:Y:S05]  /*0070*/  @P0 EXIT ;  /* 0x000000000000094d */ /* 0x000fea0003800000 */
[----:B------:R-:W0:Y:S01]  /*0080*/  LDC.64 R2, c[0x0][0x380] ;  /* 0x0000e000ff027b82 */ /* 0x000e220000000a00 */
[----:B------:R-:W1:Y:S07]  /*0090*/  LDCU.64 UR4, c[0x0][0x358] ;  /* 0x00006b00ff0477ac */ /* 0x000e6e0008000a00 */
[----:B------:R-:W1:Y:S01]  /*00a0*/  LDC.64 R4, c[0x0][0x388] ;  /* 0x0000e200ff047b82 */ /* 0x000e620000000a00 */
[----:B0-----:R-:W-:-:S05]  /*00b0*/  IMAD.WIDE R2, R7, 0x8, R2 ;  /* 0x0000000807027825 */ /* 0x001fca00078e0202 */
[----:B-1----:R-:W-:Y:S01]  /*00c0*/  STG.E.64 desc[UR4][R2.64], R4 ;  /* 0x0000000402007986 */ /* 0x002fe2000c101b04 */
[----:B------:R-:W-:Y:S05]  /*00d0*/  EXIT ;  /* 0x000000000000794d */ /* 0x000fea0003800000 */
.L_x_10:
        /* <DEDUP_REMOVED lines=10> */
.L_x_126:


//--------------------- .text.binCellScalarOp     --------------------------
	.section	.text.binCellScalarOp,"ax",@progbits
	.align	128
        .global         binCellScalarOp
        .type           binCellScalarOp,@function
        .size           binCellScalarOp,(.L_x_122 - binCellScalarOp)
        .other          binCellScalarOp,@"STO_CUDA_ENTRY STV_DEFAULT"
binCellScalarOp:
.text.binCellScalarOp:
[----:B------:R-:W-:Y:S01]  /*0000*/  LDC R1, c[0x0][0x37c] ;  /* 0x0000df00ff017b82 */ /* 0x000fe20000000800 */
[----:B------:R-:W0:Y:S07]  /*0010*/  S2R R3, SR_TID.X ;  /* 0x0000000000037919 */ /* 0x000e2e0000002100 */
[----:B------:R-:W0:Y:S01]  /*0020*/  S2UR UR6, SR_CTAID.X ;  /* 0x00000000000679c3 */ /* 0x000e220000002500 */
[----:B------:R-:W1:Y:S01]  /*0030*/  LDCU.64 UR4, c[0x0][0x398] ;  /* 0x00007300ff0477ac */ /* 0x000e620008000a00 */
[----:B------:R-:W2:Y:S01]  /*0040*/  S2R R7, SR_TID.Y ;  /* 0x0000000000077919 */ /* 0x000ea20000002200 */
[----:B------:R-:W3:Y:S05]  /*0050*/  S2R R5, SR_CTAID.Y ;  /* 0x0000000000057919 */ /* 0x000eea0000002600 */
[----:B------:R-:W0:Y:S01]  /*0060*/  LDC R0, c[0x0][0x360] ;  /* 0x0000d800ff007b82 */ /* 0x000e220000000800 */
[----:B------:R-:W3:Y:S01]  /*0070*/  LDCU UR7, c[0x0][0x364] ;  /* 0x00006c80ff0777ac */ /* 0x000ee20008000800 */
[----:B-1----:R-:W-:Y:S01]  /*0080*/  UIMAD UR4, UR5, UR4, URZ ;  /* 0x00000004050472a4 */ /* 0x002fe2000f8e02ff */
[----:B0-----:R-:W-:-:S04]  /*0090*/  IMAD R0, R0, UR6, R3 ;  /* 0x0000000600007c24 */ /* 0x001fc8000f8e0203 */
[----:B--2---:R-:W-:-:S04]  /*00a0*/  IMAD R0, R0, UR5, R7 ;  /* 0x0000000500007c24 */ /* 0x004fc8000f8e0207 */
[----:B---3--:R-:W-:-:S05]  /*00b0*/  IMAD R3, R5, UR7, R0 ;  /* 0x0000000705037c24 */ /* 0x008fca000f8e0200 */
[----:B------:R-:W-:-:S13]  /*00c0*/  ISETP.GE.AND P0, PT, R3, UR4, PT ;  /* 0x0000000403007c0c */ /* 0x000fda000bf06270 */
[----:B------:R-:W-:Y:S05]  /*00d0*/  @P0 EXIT ;  /* 0x000000000000094d */ /* 0x000fea0003800000 */
[----:B------:R-:W0:Y:S01]  /*00e0*/  LDC.64 R4, c[0x0][0x380] ;  /* 0x0000e000ff047b82 */ /* 0x000e220000000a00 */
[----:B------:R-:W1:Y:S01]  /*00f0*/  LDCU.64 UR8, c[0x0][0x358] ;  /* 0x00006b00ff0877ac */ /* 0x000e620008000a00 */
[----:B------:R-:W2:Y:S06]  /*0100*/  LDCU UR4, c[0x0][0x3a4] ;  /* 0x00007480ff0477ac */ /* 0x000eac0008000800 */
[----:B------:R-:W3:Y:S01]  /*0110*/  LDC.64 R6, c[0x0][0x390] ;  /* 0x0000e400ff067b82 */ /* 0x000ee20000000a00 */
[----:B0-----:R-:W-:-:S06]  /*0120*/  IMAD.WIDE R4, R3, 0x8, R4 ;  /* 0x0000000803047825 */ /* 0x001fcc00078e0204 */
[----:B-1----:R-:W5:Y:S01]  /*0130*/  LDG.E.64 R4, desc[UR8][R4.64] ;  /* 0x0000000804047981 */ /* 0x002f62000c1e1b00 */
[----:B--2---:R-:W-:Y:S01]  /*0140*/  UISETP.NE.AND UP0, UPT, UR4, URZ, UPT ;  /* 0x000000ff0400728c */ /* 0x004fe2000bf05270 */
[----:B---3--:R-:W-:-:S08]  /*0150*/  IMAD.WIDE R6, R3, 0x8, R6 ;  /* 0x0000000803067825 */ /* 0x008fd000078e0206 */
[----:B------:R-:W-:Y:S05]  /*0160*/  BRA.U !UP0, `(.L_x_11) ;  /* 0x0000000d08287547 */ /* 0x000fea000b800000 */
[----:B------:R-:W0:Y:S02]  /*0170*/  LDC R10, c[0x0][0x3a0] ;  /* 0x0000e800ff0a7b82 */ /* 0x000e240000000800 */
[----:B0-----:R-:W-:-:S13]  /*0180*/  ISETP.NE.AND P0, PT, R10, RZ, PT ;  /* 0x000000ff0a00720c */ /* 0x001fda0003f05270 */
[----:B------:R-:W-:Y:S05]  /*0190*/  @!P0 BRA `(.L_x_12) ;  /* 0x0000000c000c8947 */ /* 0x000fea0003800000 */
[----:B------:R-:W-:Y:S01]  /*01a0*/  ISETP.GT.AND P0, PT, R10, 0x6, PT ;  /* 0x000000060a00780c */ /* 0x000fe20003f04270 */
[----:B------:R-:W-:Y:S02]  /*01b0*/  IMAD.MOV.U32 R2, RZ, RZ, 0x0 ;  /* 0x00000000ff027424 */ /* 0x000fe400078e00ff */
[----:B------:R-:W-:-:S10]  /*01c0*/  IMAD.MOV.U32 R3, RZ, RZ, -0x3f70c800 ;  /* 0xc08f3800ff037424 */ /* 0x000fd400078e00ff */
[----:B------:R-:W-:Y:S05]  /*01d0*/  @P0 BRA `(.L_x_13) ;  /* 0x00000008001c0947 */ /* 0x000fea0003800000 */
[----:B------:R-:W-:-:S13]  /*01e0*/  ISETP.GT.AND P0, PT, R10, 0x3, PT ;  /* 0x000000030a00780c */ /* 0x000fda0003f04270 */
[----:B------:R-:W-:Y:S05]  /*01f0*/  @P0 BRA `(.L_x_14) ;  /* 0x0000000000a00947 */ /* 0x000fea0003800000 */
[----:B------:R-:W-:-:S05]  /*0200*/  VIADD R0, R10, 0xffffffff ;  /* 0xffffffff0a007836 */ /* 0x000fca0000000000 */
[----:B------:R-:W-:-:S05]  /*0210*/  VIMNMX.U32 R0, PT, PT, R0, 0x2, PT ;  /* 0x0000000200007848 */ /* 0x000fca0003fe0000 */
[----:B------:R-:W-:-:S04]  /*0220*/  IMAD.SHL.U32 R0, R0, 0x4, RZ ;  /* 0x0000000400007824 */ /* 0x000fc800078e00ff */
[----:B------:R-:W0:Y:S02]  /*0230*/  LDC R8, c[0x2][R0] ;  /* 0x0080000000087b82 */ /* 0x000e240000000800 */
[----:B0-----:R-:W-:-:S04]  /*0240*/  SHF.R.S32.HI R9, RZ, 0x1f, R8 ;  /* 0x0000001fff097819 */ /* 0x001fc80000011408 */
.L_x_77:
[----:B------:R-:W-:Y:S05]  /*0250*/  BRX R8 -0x260                                                   (*"BRANCH_TARGETS .L_x_78,.L_x_79,.L_x_80"*) ;  /* 0xfffffffc08687949 */ /* 0x000fea000383ffff */
.L_x_79:
[----:B------:R-:W0:Y:S02]  /*0260*/  LDCU.64 UR4, c[0x0][0x388] ;  /* 0x00007100ff0477ac */ /* 0x000e240008000a00 */
[----:B0----5:R-:W-:Y:S01]  /*0270*/  DMUL R2, R4, UR4 ;  /* 0x0000000404027c28 */ /* 0x021fe20008000000 */
[----:B------:R-:W-:Y:S10]  /*0280*/  BRA `(.L_x_15) ;  /* 0x0000000800d87947 */ /* 0x000ff40003800000 */
.L_x_78:
[----:B------:R-:W0:Y:S02]  /*0290*/  LDCU.64 UR4, c[0x0][0x388] ;  /* 0x00007100ff0477ac */ /* 0x000e240008000a00 */
[----:B0----5:R-:W-:Y:S01]  /*02a0*/  DADD R2, -R4, UR4 ;  /* 0x0000000404027e29 */ /* 0x021fe20008000100 */
[----:B------:R-:W-:Y:S10]  /*02b0*/  BRA `(.L_x_15) ;  /* 0x0000000800cc7947 */ /* 0x000ff40003800000 */
.L_x_80:
[----:B------:R-:W-:-:S13]  /*02c0*/  ISETP.NE.AND P0, PT, R10, 0x3, PT ;  /* 0x000000030a00780c */ /* 0x000fda0003f05270 */
[----:B------:R-:W-:Y:S05]  /*02d0*/  @P0 BRA `(.L_x_15) ;  /* 0x0000000800c40947 */ /* 0x000fea0003800000 */
[----:B-----5:R-:W0:Y:S01]  /*02e0*/  MUFU.RCP64H R3, R5 ;  /* 0x0000000500037308 */ /* 0x020e220000001800 */
[----:B------:R-:W-:Y:S01]  /*02f0*/  IMAD.MOV.U32 R2, RZ, RZ, 0x1 ;  /* 0x00000001ff027424 */ /* 0x000fe200078e00ff */
[----:B------:R-:W1:Y:S01]  /*0300*/  LDCU.64 UR4, c[0x0][0x388] ;  /* 0x00007100ff0477ac */ /* 0x000e620008000a00 */
[----:B------:R-:W2:Y:S01]  /*0310*/  LDC R0, c[0x0][0x38c] ;  /* 0x0000e300ff007b82 */ /* 0x000ea20000000800 */
[----:B------:R-:W-:Y:S03]  /*0320*/  BSSY.RECONVERGENT B0, `(.L_x_16) ;  /* 0x0000014000007945 */ /* 0x000fe60003800200 */
[----:B0-----:R-:W-:-:S08]  /*0330*/  DFMA R8, -R4, R2, 1 ;  /* 0x3ff000000408742b */ /* 0x001fd00000000102 */
[----:B------:R-:W-:Y:S01]  /*0340*/  DFMA R8, R8, R8, R8 ;  /* 0x000000080808722b */ /* 0x000fe20000000008 */
[----:B--2---:R-:W-:-:S07]  /*0350*/  FSETP.GEU.AND P1, PT, |R0|, 6.5827683646048100446e-37, PT ;  /* 0x036000000000780b */ /* 0x004fce0003f2e200 */
[----:B------:R-:W-:-:S08]  /*0360*/  DFMA R8, R2, R8, R2 ;  /* 0x000000080208722b */ /* 0x000fd00000000002 */
[----:B------:R-:W-:-:S08]  /*0370*/  DFMA R2, -R4, R8, 1 ;  /* 0x3ff000000402742b */ /* 0x000fd00000000108 */
[----:B------:R-:W-:-:S08]  /*0380*/  DFMA R2, R8, R2, R8 ;  /* 0x000000020802722b */ /* 0x000fd00000000008 */
[----:B-1----:R-:W-:-:S08]  /*0390*/  DMUL R8, R2, UR4 ;  /* 0x0000000402087c28 */ /* 0x002fd00008000000 */
[----:B------:R-:W-:-:S08]  /*03a0*/  DFMA R10, -R4, R8, UR4 ;  /* 0x00000004040a7e2b */ /* 0x000fd00008000108 */
[----:B------:R-:W-:-:S10]  /*03b0*/  DFMA R2, R2, R10, R8 ;  /* 0x0000000a0202722b */ /* 0x000fd40000000008 */
[----:B------:R-:W-:-:S05]  /*03c0*/  FFMA R8, RZ, R5, R3 ;  /* 0x00000005ff087223 */ /* 0x000fca0000000003 */
[----:B------:R-:W-:-:S13]  /*03d0*/  FSETP.GT.AND P0, PT, |R8|, 1.469367938527859385e-39, PT ;  /* 0x001000000800780b */ /* 0x000fda0003f04200 */
[----:B------:R-:W-:Y:S05]  /*03e0*/  @P0 BRA P1, `(.L_x_17) ;  /* 0x00000000001c0947 */ /* 0x000fea0000800000 */
[----:B------:R-:W0:Y:S01]  /*03f0*/  LDCU.64 UR4, c[0x0][0x388] ;  /* 0x00007100ff0477ac */ /* 0x000e220008000a00 */
[----:B------:R-:W-:Y:S01]  /*0400*/  MOV R0, 0x440 ;  /* 0x0000044000007802 */ /* 0x000fe20000000f00 */
[----:B0-----:R-:W-:Y:S02]  /*0410*/  IMAD.U32 R8, RZ, RZ, UR4 ;  /* 0x00000004ff087e24 */ /* 0x001fe4000f8e00ff */
[----:B------:R-:W-:-:S07]  /*0420*/  IMAD.U32 R9, RZ, RZ, UR5 ;  /* 0x00000005ff097e24 */ /* 0x000fce000f8e00ff */
[----:B------:R-:W-:Y:S05]  /*0430*/  CALL.REL.NOINC `($__internal_0_$__cuda_sm20_div_rn_f64_full) ;  /* 0x0000001400c47944 */ /* 0x000fea0003c00000 */
[----:B------:R-:W-:Y:S02]  /*0440*/  IMAD.MOV.U32 R2, RZ, RZ, R12 ;  /* 0x000000ffff027224 */ /* 0x000fe400078e000c */
[----:B------:R-:W-:-:S07]  /*0450*/  IMAD.MOV.U32 R3, RZ, RZ, R13 ;  /* 0x000000ffff037224 */ /* 0x000fce00078e000d */
.L_x_17:
[----:B------:R-:W-:Y:S05]  /*0460*/  BSYNC.RECONVERGENT B0 ;  /* 0x0000000000007941 */ /* 0x000fea0003800200 */
.L_x_16:
[----:B------:R-:W-:Y:S05]  /*0470*/  BRA `(.L_x_15) ;  /* 0x00000008005c7947 */ /* 0x000fea0003800000 */
.L_x_14:
[----:B------:R-:W-:-:S05]  /*0480*/  IMAD.MOV.U32 R9, RZ, RZ, -0x4 ;  /* 0xfffffffcff097424 */ /* 0x000fca00078e00ff */
[----:B------:R-:W-:-:S05]  /*0490*/  VIADDMNMX.U32 R0, R10, R9, 0x2, PT ;  /* 0x000000020a007446 */ /* 0x000fca0003800009 */
[----:B------:R-:W-:-:S04]  /*04a0*/  IMAD.SHL.U32 R0, R0, 0x4, RZ ;  /* 0x0000000400007824 */ /* 0x000fc800078e00ff */
[----:B------:R-:W0:Y:S02]  /*04b0*/  LDC R8, c[0x2][R0+0x30] ;  /* 0x00800c0000087b82 */ /* 0x000e240000000800 */
[----:B0-----:R-:W-:-:S04]  /*04c0*/  SHF.R.S32.HI R9, RZ, 0x1f, R8 ;  /* 0x0000001fff097819 */ /* 0x001fc80000011408 */
.L_x_81:
[----:B------:R-:W-:Y:S05]  /*04d0*/  BRX R8 -0x4e0                                                   (*"BRANCH_TARGETS .L_x_82,.L_x_83,.L_x_84"*) ;  /* 0xfffffff808c87949 */ /* 0x000fea000383ffff */
.L_x_83:
[----:B------:R-:W0:Y:S01]  /*04e0*/  LDCU.64 UR4, c[0x0][0x388] ;  /* 0x00007100ff0477ac */ /* 0x000e220008000a00 */
[----:B------:R-:W-:Y:S01]  /*04f0*/  IMAD.MOV.U32 R2, RZ, RZ, RZ ;  /* 0x000000ffff027224 */ /* 0x000fe200078e00ff */
[----:B0----5:R-:W-:-:S06]  /*0500*/  DSETP.GT.AND P0, PT, R4, UR4, PT ;  /* 0x0000000404007e2a */ /* 0x021fcc000bf04000 */
[----:B------:R-:W-:Y:S01]  /*0510*/  FSEL R3, RZ, 1.875, !P0 ;  /* 0x3ff00000ff037808 */ /* 0x000fe20004000000 */
[----:B------:R-:W-:Y:S07]  /*0520*/  BRA `(.L_x_15) ;  /* 0x0000000800307947 */ /* 0x000fee0003800000 */
.L_x_82:
[----:B------:R-:W0:Y:S01]  /*0530*/  LDCU.64 UR4, c[0x0][0x388] ;  /* 0x00007100ff0477ac */ /* 0x000e220008000a00 */
[----:B-----5:R-:W-:Y:S01]  /*0540*/  SHF.R.U32.HI R0, RZ, 0x14, R5 ;  /* 0x00000014ff007819 */ /* 0x020fe20000011605 */
[----:B------:R-:W-:Y:S03]  /*0550*/  BSSY.RECONVERGENT B0, `(.L_x_18) ;  /* 0x000000e000007945 */ /* 0x000fe60003800200 */
[----:B------:R-:W-:-:S05]  /*0560*/  SGXT.U32 R0, R0, 0xb ;  /* 0x0000000b0000781a */ /* 0x000fca0000000000 */
[----:B------:R-:W-:-:S05]  /*0570*/  VIADD R9, R0, 0xfffffc0c ;  /* 0xfffffc0c00097836 */ /* 0x000fca0000000000 */
[CC--:B------:R-:W-:Y:S02]  /*0580*/  SHF.L.U32 R0, R4.reuse, R9.reuse, RZ ;  /* 0x0000000904007219 */ /* 0x0c0fe400000006ff */
[----:B------:R-:W-:Y:S01]  /*0590*/  SHF.L.U64.HI R9, R4, R9, R5 ;  /* 0x0000000904097219 */ /* 0x000fe20000010205 */
[----:B0-----:R-:W-:Y:S01]  /*05a0*/  DADD R2, -RZ, |UR4| ;  /* 0x40000004ff027e29 */ /* 0x001fe20008000100 */
[----:B------:R-:W-:Y:S02]  /*05b0*/  ISETP.NE.U32.AND P0, PT, R0, RZ, PT ;  /* 0x000000ff0000720c */ /* 0x000fe40003f05070 */
[----:B------:R-:W-:Y:S02]  /*05c0*/  MOV R0, 0x630 ;  /* 0x0000063000007802 */ /* 0x000fe40000000f00 */
[----:B------:R-:W-:-:S05]  /*05d0*/  ISETP.NE.AND.EX P0, PT, R9, -0x80000000, PT, P0 ;  /* 0x800000000900780c */ /* 0x000fca0003f05300 */
[----:B------:R-:W-:Y:S02]  /*05e0*/  IMAD.MOV.U32 R14, RZ, RZ, R2 ;  /* 0x000000ffff0e7224 */ /* 0x000fe400078e0002 */
[----:B------:R-:W-:Y:S02]  /*05f0*/  IMAD.MOV.U32 R10, RZ, RZ, R3 ;  /* 0x000000ffff0a7224 */ /* 0x000fe400078e0003 */
[----:B------:R-:W-:Y:S02]  /*0600*/  IMAD.MOV.U32 R2, RZ, RZ, R4 ;  /* 0x000000ffff027224 */ /* 0x000fe400078e0004 */
[----:B------:R-:W-:-:S07]  /*0610*/  IMAD.MOV.U32 R3, RZ, RZ, R5 ;  /* 0x000000ffff037224 */ /* 0x000fce00078e0005 */
[----:B------:R-:W-:Y:S05]  /*0620*/  CALL.REL.NOINC `($binCellScalarOp$__internal_accurate_pow) ;  /* 0x0000001800b87944 */ /* 0x000fea0003c00000 */
[----:B------:R-:W-:Y:S05]  /*0630*/  BSYNC.RECONVERGENT B0 ;  /* 0x0000000000007941 */ /* 0x000fea0003800200 */
.L_x_18:
[----:B------:R-:W0:Y:S08]  /*0640*/  LDC R0, c[0x0][0x38c] ;  /* 0x0000e300ff007b82 */ /* 0x000e300000000800 */
[----:B------:R-:W1:Y:S01]  /*0650*/  LDC.64 R2, c[0x0][0x388] ;  /* 0x0000e200ff027b82 */ /* 0x000e620000000a00 */
[----:B0-----:R-:W-:Y:S01]  /*0660*/  ISETP.LT.AND P1, PT, R0, RZ, !P0 ;  /* 0x000000ff0000720c */ /* 0x001fe20004721270 */
[----:B-1----:R-:W-:-:S12]  /*0670*/  DSETP.NEU.AND P2, PT, R2, RZ, PT ;  /* 0x000000ff0200722a */ /* 0x002fd80003f4d000 */
[----:B------:R-:W-:-:S05]  /*0680*/  @P1 LOP3.LUT R11, R9, 0x80000000, RZ, 0x3c, !PT ;  /* 0x80000000090b1812 */ /* 0x000fca00078e3cff */
[----:B------:R-:W-:Y:S01]  /*0690*/  @P1 IMAD.MOV.U32 R9, RZ, RZ, R11 ;  /* 0x000000ffff091224 */ /* 0x000fe200078e000b */
[----:B------:R-:W-:Y:S06]  /*06a0*/  @!P2 BRA `(.L_x_19) ;  /* 0x00000000001ca947 */ /* 0x000fec0003800000 */
[----:B------:R-:W-:-:S13]  /*06b0*/  ISETP.GT.AND P0, PT, R0, -0x1, PT ;  /* 0xffffffff0000780c */ /* 0x000fda0003f04270 */
[----:B------:R-:W-:Y:S05]  /*06c0*/  @P0 BRA `(.L_x_20) ;  /* 0x0000000000240947 */ /* 0x000fea0003800000 */
[----:B------:R-:W0:Y:S02]  /*06d0*/  FRND.F64.TRUNC R10, R4 ;  /* 0x00000004000a7313 */ /* 0x000e24000030d800 */
[----:B0-----:R-:W-:-:S06]  /*06e0*/  DSETP.NEU.AND P0, PT, R10, R4, PT ;  /* 0x000000040a00722a */ /* 0x001fcc0003f0d000 */
[----:B------:R-:W-:Y:S02]  /*06f0*/  FSEL R8, R8, RZ, !P0 ;  /* 0x000000ff08087208 */ /* 0x000fe40004000000 */
[----:B------:R-:W-:Y:S01]  /*0700*/  FSEL R9, R9, -QNAN , !P0 ;  /* 0xfff8000009097808 */ /* 0x000fe20004000000 */
[----:B------:R-:W-:Y:S06]  /*0710*/  BRA `(.L_x_20) ;  /* 0x0000000000107947 */ /* 0x000fec0003800000 */
.L_x_19:
[----:B------:R-:W-:Y:S01]  /*0720*/  ISETP.GE.AND P2, PT, R5, RZ, PT ;  /* 0x000000ff0500720c */ /* 0x000fe20003f46270 */
[----:B------:R-:W-:Y:S01]  /*0730*/  IMAD.MOV.U32 R8, RZ, RZ, RZ ;  /* 0x000000ffff087224 */ /* 0x000fe200078e00ff */
[----:B------:R-:W-:-:S11]  /*0740*/  SEL R9, R0, RZ, !P0 ;  /* 0x000000ff00097207 */ /* 0x000fd60004000000 */
[----:B------:R-:W-:-:S07]  /*0750*/  @!P2 LOP3.LUT R9, R9, 0x7ff00000, RZ, 0xfc, !PT ;  /* 0x7ff000000909a812 */ /* 0x000fce00078efcff */
.L_x_20:
[----:B------:R-:W-:Y:S01]  /*0760*/  DADD R10, R4, R2 ;  /* 0x00000000040a7229 */ /* 0x000fe20000000002 */
[----:B------:R-:W-:Y:S01]  /*0770*/  BSSY.RECONVERGENT B0, `(.L_x_21) ;  /* 0x0000021000007945 */ /* 0x000fe20003800200 */
[----:B------:R-:W-:Y:S02]  /*0780*/  IMAD.MOV.U32 R12, RZ, RZ, R8 ;  /* 0x000000ffff0c7224 */ /* 0x000fe400078e0008 */
[----:B------:R-:W-:-:S06]  /*0790*/  IMAD.MOV.U32 R13, RZ, RZ, R9 ;  /* 0x000000ffff0d7224 */ /* 0x000fcc00078e0009 */
[----:B------:R-:W-:-:S04]  /*07a0*/  LOP3.LUT R0, R11, 0x7ff00000, RZ, 0xc0, !PT ;  /* 0x7ff000000b007812 */ /* 0x000fc800078ec0ff */
[----:B------:R-:W-:-:S13]  /*07b0*/  ISETP.NE.AND P0, PT, R0, 0x7ff00000, PT ;  /* 0x7ff000000000780c */ /* 0x000fda0003f05270 */
[----:B------:R-:W-:Y:S05]  /*07c0*/  @P0 BRA `(.L_x_22) ;  /* 0x00000000006c0947 */ /* 0x000fea0003800000 */
[----:B------:R-:W-:Y:S01]  /*07d0*/  DSETP.GTU.AND P0, PT, |R2|, +INF , PT ;  /* 0x7ff000000200742a */ /* 0x000fe20003f0c200 */
[----:B------:R-:W-:Y:S02]  /*07e0*/  IMAD.MOV.U32 R12, RZ, RZ, R10 ;  /* 0x000000ffff0c7224 */ /* 0x000fe400078e000a */
[----:B------:R-:W-:-:S11]  /*07f0*/  IMAD.MOV.U32 R13, RZ, RZ, R11 ;  /* 0x000000ffff0d7224 */ /* 0x000fd600078e000b */
[----:B------:R-:W-:Y:S05]  /*0800*/  @P0 BRA `(.L_x_22) ;  /* 0x00000000005c0947 */ /* 0x000fea0003800000 */
[----:B------:R-:W-:Y:S01]  /*0810*/  DSETP.GTU.AND P0, PT, |R4|, +INF , PT ;  /* 0x7ff000000400742a */ /* 0x000fe20003f0c200 */
[----:B------:R-:W-:Y:S02]  /*0820*/  IMAD.MOV.U32 R12, RZ, RZ, R10 ;  /* 0x000000ffff0c7224 */ /* 0x000fe400078e000a */
[----:B------:R-:W-:-:S11]  /*0830*/  IMAD.MOV.U32 R13, RZ, RZ, R11 ;  /* 0x000000ffff0d7224 */ /* 0x000fd600078e000b */
[----:B------:R-:W-:Y:S05]  /*0840*/  @P0 BRA `(.L_x_22) ;  /* 0x00000000004c0947 */ /* 0x000fea0003800000 */
[----:B------:R-:W-:-:S14]  /*0850*/  DSETP.NEU.AND P0, PT, |R4|, +INF , PT ;  /* 0x7ff000000400742a */ /* 0x000fdc0003f0d200 */
[----:B------:R-:W-:Y:S05]  /*0860*/  @!P0 BRA `(.L_x_23) ;  /* 0x0000000000288947 */ /* 0x000fea0003800000 */
[----:B------:R-:W-:Y:S01]  /*0870*/  DSETP.NEU.AND P0, PT, |R2|, +INF , PT ;  /* 0x7ff000000200742a */ /* 0x000fe20003f0d200 */
[----:B------:R-:W-:Y:S02]  /*0880*/  IMAD.MOV.U32 R12, RZ, RZ, R8 ;  /* 0x000000ffff0c7224 */ /* 0x000fe400078e0008 */
[----:B------:R-:W-:-:S11]  /*0890*/  IMAD.MOV.U32 R13, RZ, RZ, R9 ;  /* 0x000000ffff0d7224 */ /* 0x000fd600078e0009 */
[----:B------:R-:W-:Y:S05]  /*08a0*/  @P0 BRA `(.L_x_22) ;  /* 0x0000000000340947 */ /* 0x000fea0003800000 */
[----:B------:R-:W-:Y:S01]  /*08b0*/  SHF.R.S32.HI R0, RZ, 0x1f, R5 ;  /* 0x0000001fff007819 */ /* 0x000fe20000011405 */
[----:B------:R-:W-:-:S03]  /*08c0*/  IMAD.MOV.U32 R12, RZ, RZ, RZ ;  /* 0x000000ffff0c7224 */ /* 0x000fc600078e00ff */
[----:B------:R-:W-:-:S05]  /*08d0*/  LOP3.LUT R0, R0, 0x80100000, RZ, 0xc0, !PT ;  /* 0x8010000000007812 */ /* 0x000fca00078ec0ff */
[C---:B------:R-:W-:Y:S02]  /*08e0*/  VIADD R13, R0.reuse, 0xfff00000 ;  /* 0xfff00000000d7836 */ /* 0x040fe40000000000 */
[----:B------:R-:W-:Y:S01]  /*08f0*/  @!P1 VIADD R13, R0, 0x7ff00000 ;  /* 0x7ff00000000d9836 */ /* 0x000fe20000000000 */
[----:B------:R-:W-:Y:S06]  /*0900*/  BRA `(.L_x_22) ;  /* 0x00000000001c7947 */ /* 0x000fec0003800000 */
.L_x_23:
[----:B------:R-:W-:Y:S01]  /*0910*/  ISETP.GE.AND P1, PT, R5, RZ, PT ;  /* 0x000000ff0500720c */ /* 0x000fe20003f26270 */
[----:B------:R-:W-:-:S06]  /*0920*/  DSETP.GT.AND P0, PT, |R2|, 1, PT ;  /* 0x3ff000000200742a */ /* 0x000fcc0003f04200 */
[----:B------:R-:W-:Y:S01]  /*0930*/  SEL R12, RZ, 0x7ff00000, !P0 ;  /* 0x7ff00000ff0c7807 */ /* 0x000fe20004000000 */
[----:B------:R-:W-:-:S05]  /*0940*/  DSETP.NEU.AND P0, PT, R2, -1, PT ;  /* 0xbff000000200742a */ /* 0x000fca0003f0d000 */
[----:B------:R-:W-:-:S04]  /*0950*/  @!P1 LOP3.LUT R12, R12, 0x7ff00000, RZ, 0x3c, !PT ;  /* 0x7ff000000c0c9812 */ /* 0x000fc800078e3cff */
[----:B------:R-:W-:Y:S01]  /*0960*/  SEL R13, R12, 0x3ff00000, P0 ;  /* 0x3ff000000c0d7807 */ /* 0x000fe20000000000 */
[----:B------:R-:W-:-:S07]  /*0970*/  IMAD.MOV.U32 R12, RZ, RZ, RZ ;  /* 0x000000ffff0c7224 */ /* 0x000fce00078e00ff */
.L_x_22:
[----:B------:R-:W-:Y:S05]  /*0980*/  BSYNC.RECONVERGENT B0 ;  /* 0x0000000000007941 */ /* 0x000fea0003800200 */
.L_x_21:
[----:B------:R-:W-:-:S06]  /*0990*/  DSETP.NEU.AND P0, PT, R4, RZ, PT ;  /* 0x000000ff0400722a */ /* 0x000fcc0003f0d000 */
[----:B------:R-:W-:-:S06]  /*09a0*/  DSETP.EQ.OR P0, PT, R2, 1, !P0 ;  /* 0x3ff000000200742a */ /* 0x000fcc0004702400 */
[----:B------:R-:W-:Y:S02]  /*09b0*/  FSEL R2, R12, RZ, !P0 ;  /* 0x000000ff0c027208 */ /* 0x000fe40004000000 */
[----:B------:R-:W-:Y:S01]  /*09c0*/  FSEL R3, R13, 1.875, !P0 ;  /* 0x3ff000000d037808 */ /* 0x000fe20004000000 */
[----:B------:R-:W-:Y:S06]  /*09d0*/  BRA `(.L_x_15) ;  /* 0x0000000400047947 */ /* 0x000fec0003800000 */
.L_x_84:
[----:B------:R-:W-:-:S13]  /*09e0*/  ISETP.NE.AND P0, PT, R10, 0x6, PT ;  /* 0x000000060a00780c */ /* 0x000fda0003f05270 */
[----:B------:R-:W-:Y:S05]  /*09f0*/  @P0 BRA `(.L_x_15) ;  /* 0x0000000000fc0947 */ /* 0x000fea0003800000 */
[----:B------:R-:W0:Y:S01]  /*0a00*/  LDCU.64 UR4, c[0x0][0x388] ;  /* 0x00007100ff0477ac */ /* 0x000e220008000a00 */
[----:B------:R-:W-:Y:S01]  /*0a10*/  IMAD.MOV.U32 R2, RZ, RZ, RZ ;  /* 0x000000ffff027224 */ /* 0x000fe200078e00ff */
[----:B0----5:R-:W-:-:S06]  /*0a20*/  DSETP.GE.AND P0, PT, R4, UR4, PT ;  /* 0x0000000404007e2a */ /* 0x021fcc000bf06000 */
[----:B------:R-:W-:Y:S01]  /*0a30*/  FSEL R3, RZ, 1.875, !P0 ;  /* 0x3ff00000ff037808 */ /* 0x000fe20004000000 */
[----:B------:R-:W-:Y:S07]  /*0a40*/  BRA `(.L_x_15) ;  /* 0x0000000000e87947 */ /* 0x000fee0003800000 */
.L_x_13:
[----:B------:R-:W-:-:S13]  /*0a50*/  ISETP.GT.AND P0, PT, R10, 0x9, PT ;  /* 0x000000090a00780c */ /* 0x000fda0003f04270 */
[----:B------:R-:W-:Y:S05]  /*0a60*/  @P0 BRA `(.L_x_24) ;  /* 0x00000000005c0947 */ /* 0x000fea0003800000 */
[----:B------:R-:W-:-:S05]  /*0a70*/  VIADD R0, R10, 0xfffffff9 ;  /* 0xfffffff90a007836 */ /* 0x000fca0000000000 */
[----:B------:R-:W-:-:S05]  /*0a80*/  VIMNMX.U32 R0, PT, PT, R0, 0x2, PT ;  /* 0x0000000200007848 */ /* 0x000fca0003fe0000 */
[----:B------:R-:W-:-:S04]  /*0a90*/  IMAD.SHL.U32 R0, R0, 0x4, RZ ;  /* 0x0000000400007824 */ /* 0x000fc800078e00ff */
[----:B------:R-:W0:Y:S02]  /*0aa0*/  LDC R8, c[0x2][R0+0x18] ;  /* 0x0080060000087b82 */ /* 0x000e240000000800 */
[----:B0-----:R-:W-:-:S04]  /*0ab0*/  SHF.R.S32.HI R9, RZ, 0x1f, R8 ;  /* 0x0000001fff097819 */ /* 0x001fc80000011408 */
.L_x_85:
[----:B------:R-:W-:Y:S05]  /*0ac0*/  BRX R8 -0xad0                                                   (*"BRANCH_TARGETS .L_x_86,.L_x_87,.L_x_88"*) ;  /* 0xfffffff4084c7949 */ /* 0x000fea000383ffff */
.L_x_87:
[----:B------:R-:W0:Y:S01]  /*0ad0*/  LDCU.64 UR4, c[0x0][0x388] ;  /* 0x00007100ff0477ac */ /* 0x000e220008000a00 */
[----:B------:R-:W-:Y:S01]  /*0ae0*/  IMAD.MOV.U32 R2, RZ, RZ, RZ ;  /* 0x000000ffff027224 */ /* 0x000fe200078e00ff */
[----:B0----5:R-:W-:-:S06]  /*0af0*/  DSETP.GTU.AND P0, PT, R4, UR4, PT ;  /* 0x0000000404007e2a */ /* 0x021fcc000bf0c000 */
[----:B------:R-:W-:Y:S01]  /*0b00*/  FSEL R3, RZ, 1.875, P0 ;  /* 0x3ff00000ff037808 */ /* 0x000fe20000000000 */
[----:B------:R-:W-:Y:S07]  /*0b10*/  BRA `(.L_x_15) ;  /* 0x0000000000b47947 */ /* 0x000fee0003800000 */
.L_x_86:
[----:B------:R-:W0:Y:S01]  /*0b20*/  LDCU.64 UR4, c[0x0][0x388] ;  /* 0x00007100ff0477ac */ /* 0x000e220008000a00 */
[----:B------:R-:W-:Y:S01]  /*0b30*/  IMAD.MOV.U32 R2, RZ, RZ, RZ ;  /* 0x000000ffff027224 */ /* 0x000fe200078e00ff */
[----:B0----5:R-:W-:-:S06]  /*0b40*/  DSETP.GEU.AND P0, PT, R4, UR4, PT ;  /* 0x0000000404007e2a */ /* 0x021fcc000bf0e000 */
[----:B------:R-:W-:Y:S01]  /*0b50*/  FSEL R3, RZ, 1.875, P0 ;  /* 0x3ff00000ff037808 */ /* 0x000fe20000000000 */
[----:B------:R-:W-:Y:S07]  /*0b60*/  BRA `(.L_x_15) ;  /* 0x0000000000a07947 */ /* 0x000fee0003800000 */
.L_x_88:
[----:B------:R-:W-:-:S13]  /*0b70*/  ISETP.NE.AND P0, PT, R10, 0x9, PT ;  /* 0x000000090a00780c */ /* 0x000fda0003f05270 */
[----:B------:R-:W-:Y:S05]  /*0b80*/  @P0 BRA `(.L_x_15) ;  /* 0x0000000000980947 */ /* 0x000fea0003800000 */
[----:B------:R-:W0:Y:S01]  /*0b90*/  LDCU.64 UR4, c[0x0][0x388] ;  /* 0x00007100ff0477ac */ /* 0x000e220008000a00 */
[----:B------:R-:W-:Y:S01]  /*0ba0*/  IMAD.MOV.U32 R2, RZ, RZ, RZ ;  /* 0x000000ffff027224 */ /* 0x000fe200078e00ff */
[----:B0----5:R-:W-:-:S06]  /*0bb0*/  DSETP.NEU.AND P0, PT, R4, UR4, PT ;  /* 0x0000000404007e2a */ /* 0x021fcc000bf0d000 */
[----:B------:R-:W-:Y:S01]  /*0bc0*/  FSEL R3, RZ, 1.875, P0 ;  /* 0x3ff00000ff037808 */ /* 0x000fe20000000000 */
[----:B------:R-:W-:Y:S07]  /*0bd0*/  BRA `(.L_x_15) ;  /* 0x0000000000847947 */ /* 0x000fee0003800000 */
.L_x_24:
[----:B------:R-:W-:-:S05]  /*0be0*/  IMAD.MOV.U32 R9, RZ, RZ, -0xa ;  /* 0xfffffff6ff097424 */ /* 0x000fca00078e00ff */
[----:B------:R-:W-:-:S05]  /*0bf0*/  VIADDMNMX.U32 R0, R10, R9, 0x2, PT ;  /* 0x000000020a007446 */ /* 0x000fca0003800009 */
[----:B------:R-:W-:-:S04]  /*0c00*/  IMAD.SHL.U32 R0, R0, 0x4, RZ ;  /* 0x0000000400007824 */ /* 0x000fc800078e00ff */
[----:B------:R-:W0:Y:S02]  /*0c10*/  LDC R8, c[0x2][R0+0x3c] ;  /* 0x00800f0000087b82 */ /* 0x000e240000000800 */
[----:B0-----:R-:W-:-:S04]  /*0c20*/  SHF.R.S32.HI R9, RZ, 0x1f, R8 ;  /* 0x0000001fff097819 */ /* 0x001fc80000011408 */
.L_x_89:
[----:B------:R-:W-:Y:S05]  /*0c30*/  BRX R8 -0xc40                                                   (*"BRANCH_TARGETS .L_x_90,.L_x_91,.L_x_92"*) ;  /* 0xfffffff008f07949 */ /* 0x000fea000383ffff */
.L_x_91:
[----:B------:R-:W0:Y:S01]  /*0c40*/  LDCU.64 UR4, c[0x0][0x388] ;  /* 0x00007100ff0477ac */ /* 0x000e220008000a00 */
[----:B-----5:R-:W-:Y:S01]  /*0c50*/  IMAD.MOV.U32 R0, RZ, RZ, R5 ;  /* 0x000000ffff007224 */ /* 0x020fe200078e0005 */
[----:B0-----:R-:W-:Y:S01]  /*0c60*/  DSETP.MIN.AND P0, P1, R4, UR4, PT ;  /* 0x0000000404007e2a */ /* 0x001fe2000b900000 */
[----:B------:R-:W-:-:S05]  /*0c70*/  UMOV UR6, UR5 ;  /* 0x0000000500067c82 */ /* 0x000fca0008000000 */
[----:B------:R-:W-:Y:S01]  /*0c80*/  FSEL R3, R0, UR6, P0 ;  /* 0x0000000600037c08 */ /* 0x000fe20008000000 */
[----:B------:R-:W-:Y:S01]  /*0c90*/  IMAD.U32 R0, RZ, RZ, UR6 ;  /* 0x00000006ff007e24 */ /* 0x000fe2000f8e00ff */
[----:B------:R-:W-:-:S06]  /*0ca0*/  SEL R2, R4, UR4, P0 ;  /* 0x0000000404027c07 */ /* 0x000fcc0008000000 */
[----:B------:R-:W-:Y:S01]  /*0cb0*/  @P1 LOP3.LUT R3, R0, 0x80000, RZ, 0xfc, !PT ;  /* 0x0008000000031812 */ /* 0x000fe200078efcff */
[----:B------:R-:W-:Y:S06]  /*0cc0*/  BRA `(.L_x_15) ;  /* 0x0000000000487947 */ /* 0x000fec0003800000 */
.L_x_90:
[----:B------:R-:W0:Y:S01]  /*0cd0*/  LDCU.64 UR4, c[0x0][0x388] ;  /* 0x00007100ff0477ac */ /* 0x000e220008000a00 */
[----:B------:R-:W-:Y:S01]  /*0ce0*/  IMAD.MOV.U32 R2, RZ, RZ, RZ ;  /* 0x000000ffff027224 */ /* 0x000fe200078e00ff */
[----:B0----5:R-:W-:-:S06]  /*0cf0*/  DSETP.NEU.AND P0, PT, R4, UR4, PT ;  /* 0x0000000404007e2a */ /* 0x021fcc000bf0d000 */
[----:B------:R-:W-:Y:S01]  /*0d00*/  FSEL R3, RZ, 1.875, !P0 ;  /* 0x3ff00000ff037808 */ /* 0x000fe20004000000 */
[----:B------:R-:W-:Y:S07]  /*0d10*/  BRA `(.L_x_15) ;  /* 0x0000000000347947 */ /* 0x000fee0003800000 */
.L_x_92:
[----:B------:R-:W-:-:S13]  /*0d20*/  ISETP.NE.AND P0, PT, R10, 0xc, PT ;  /* 0x0000000c0a00780c */ /* 0x000fda0003f05270 */
[----:B------:R-:W-:Y:S05]  /*0d30*/  @P0 BRA `(.L_x_15) ;  /* 0x00000000002c0947 */ /* 0x000fea0003800000 */
[----:B------:R-:W0:Y:S01]  /*0d40*/  LDCU.64 UR4, c[0x0][0x388] ;  /* 0x00007100ff0477ac */ /* 0x000e220008000a00 */
[----:B-----5:R-:W-:Y:S01]  /*0d50*/  IMAD.MOV.U32 R0, RZ, RZ, R5 ;  /* 0x000000ffff007224 */ /* 0x020fe200078e0005 */
[----:B0-----:R-:W-:Y:S01]  /*0d60*/  DSETP.MAX.AND P0, P1, R4, UR4, PT ;  /* 0x0000000404007e2a */ /* 0x001fe2000b90f000 */
[----:B------:R-:W-:-:S05]  /*0d70*/  UMOV UR6, UR5 ;  /* 0x0000000500067c82 */ /* 0x000fca0008000000 */
[----:B------:R-:W-:Y:S01]  /*0d80*/  FSEL R3, R0, UR6, P0 ;  /* 0x0000000600037c08 */ /* 0x000fe20008000000 */
[----:B------:R-:W-:Y:S01]  /*0d90*/  IMAD.U32 R0, RZ, RZ, UR6 ;  /* 0x00000006ff007e24 */ /* 0x000fe2000f8e00ff */
[----:B------:R-:W-:-:S06]  /*0da0*/  SEL R2, R4, UR4, P0 ;  /* 0x0000000404027c07 */ /* 0x000fcc0008000000 */
[----:B------:R-:W-:Y:S01]  /*0db0*/  @P1 LOP3.LUT R3, R0, 0x80000, RZ, 0xfc, !PT ;  /* 0x0008000000031812 */ /* 0x000fe200078efcff */
[----:B------:R-:W-:Y:S06]  /*0dc0*/  BRA `(.L_x_15) ;  /* 0x0000000000087947 */ /* 0x000fec0003800000 */
.L_x_12:
[----:B------:R-:W0:Y:S02]  /*0dd0*/  LDCU.64 UR4, c[0x0][0x388] ;  /* 0x00007100ff0477ac */ /* 0x000e240008000a00 */
[----:B0----5:R-:W-:-:S11]  /*0de0*/  DADD R2, R4, UR4 ;  /* 0x0000000404027e29 */ /* 0x021fd60008000000 */
.L_x_15:
[----:B------:R-:W-:Y:S01]  /*0df0*/  STG.E.64 desc[UR8][R6.64], R2 ;  /* 0x0000000206007986 */ /* 0x000fe2000c101b08 */
[----:B------:R-:W-:Y:S05]  /*0e00*/  EXIT ;  /* 0x000000000000794d */ /* 0x000fea0003800000 */
.L_x_11:
        /* <DEDUP_REMOVED lines=14> */
.L_x_93:
[----:B------:R-:W-:Y:S05]  /*0ef0*/  BRX R8 -0xf00                                                   (*"BRANCH_TARGETS .L_x_94,.L_x_95,.L_x_96"*) ;  /* 0xfffffff008407949 */ /* 0x000fea000383ffff */
.L_x_95:
[----:B------:R-:W0:Y:S02]  /*0f00*/  LDCU.64 UR4, c[0x0][0x388] ;  /* 0x00007100ff0477ac */ /* 0x000e240008000a00 */
[----:B0----5:R-:W-:Y:S01]  /*0f10*/  DMUL R2, R4, UR4 ;  /* 0x0000000404027c28 */ /* 0x021fe20008000000 */
[----:B------:R-:W-:Y:S10]  /*0f20*/  BRA `(.L_x_28) ;  /* 0x0000000c00007947 */ /* 0x000ff40003800000 */
.L_x_94:
[----:B------:R-:W0:Y:S02]  /*0f30*/  LDCU.64 UR4, c[0x0][0x388] ;  /* 0x00007100ff0477ac */ /* 0x000e240008000a00 */
[----:B0----5:R-:W-:Y:S01]  /*0f40*/  DADD R2, R4, -UR4 ;  /* 0x8000000404027e29 */ /* 0x021fe20008000000 */
[----:B------:R-:W-:Y:S10]  /*0f50*/  BRA `(.L_x_28) ;  /* 0x0000000800f47947 */ /* 0x000ff40003800000 */
.L_x_96:
[----:B------:R-:W-:-:S13]  /*0f60*/  ISETP.NE.AND P0, PT, R0, 0x3, PT ;  /* 0x000000030000780c */ /* 0x000fda0003f05270 */
[----:B------:R-:W-:Y:S05]  /*0f70*/  @P0 BRA `(.L_x_28) ;  /* 0x0000000800ec0947 */ /* 0x000fea0003800000 */
[----:B------:R-:W0:Y:S01]  /*0f80*/  LDCU UR4, c[0x0][0x38c] ;  /* 0x00007180ff0477ac */ /* 0x000e220008000800 */
[----:B------:R-:W1:Y:S01]  /*0f90*/  LDC.64 R10, c[0x0][0x388] ;  /* 0x0000e200ff0a7b82 */ /* 0x000e620000000a00 */
[----:B------:R-:W-:Y:S01]  /*0fa0*/  IMAD.MOV.U32 R2, RZ, RZ, 0x1 ;  /* 0x00000001ff027424 */ /* 0x000fe200078e00ff */
[----:B-----5:R-:W-:Y:S01]  /*0fb0*/  FSETP.GEU.AND P1, PT, |R5|, 6.5827683646048100446e-37, PT ;  /* 0x036000000500780b */ /* 0x020fe20003f2e200 */
[----:B------:R-:W-:Y:S01]  /*0fc0*/  BSSY.RECONVERGENT B0, `(.L_x_29) ;  /* 0x0000016000007945 */ /* 0x000fe20003800200 */
[----:B0-----:R-:W1:Y:S03]  /*0fd0*/  MUFU.RCP64H R3, UR4 ;  /* 0x0000000400037d08 */ /* 0x001e660008001800 */
[----:B-1----:R-:W-:-:S08]  /*0fe0*/  DFMA R8, R2, -R10, 1 ;  /* 0x3ff000000208742b */ /* 0x002fd0000000080a */
[----:B------:R-:W-:-:S08]  /*0ff0*/  DFMA R8, R8, R8, R8 ;  /* 0x000000080808722b */ /* 0x000fd00000000008 */
[----:B------:R-:W-:-:S08]  /*1000*/  DFMA R8, R2, R8, R2 ;  /* 0x000000080208722b */ /* 0x000fd00000000002 */
[----:B------:R-:W-:-:S08]  /*1010*/  DFMA R2, R8, -R10, 1 ;  /* 0x3ff000000802742b */ /* 0x000fd0000000080a */
[----:B------:R-:W-:-:S08]  /*1020*/  DFMA R2, R8, R2, R8 ;  /* 0x000000020802722b */ /* 0x000fd00000000008 */
[----:B------:R-:W-:-:S08]  /*1030*/  DMUL R8, R4, R2 ;  /* 0x0000000204087228 */ /* 0x000fd00000000000 */
[----:B------:R-:W-:-:S08]  /*1040*/  DFMA R10, R8, -R10, R4 ;  /* 0x8000000a080a722b */ /* 0x000fd00000000004 */
[----:B------:R-:W-:-:S10]  /*1050*/  DFMA R2, R2, R10, R8 ;  /* 0x0000000a0202722b */ /* 0x000fd40000000008 */
[----:B------:R-:W-:-:S05]  /*1060*/  FFMA R0, RZ, UR4, R3 ;  /* 0x00000004ff007c23 */ /* 0x000fca0008000003 */
[----:B------:R-:W-:-:S13]  /*1070*/  FSETP.GT.AND P0, PT, |R0|, 1.469367938527859385e-39, PT ;  /* 0x001000000000780b */ /* 0x000fda0003f04200 */
[----:B------:R-:W-:Y:S05]  /*1080*/  @P0 BRA P1, `(.L_x_30) ;  /* 0x0000000000240947 */ /* 0x000fea0000800000 */
[----:B------:R-:W0:Y:S01]  /*1090*/  LDCU.64 UR4, c[0x0][0x388] ;  /* 0x00007100ff0477ac */ /* 0x000e220008000a00 */
[----:B------:R-:W-:Y:S01]  /*10a0*/  IMAD.MOV.U32 R9, RZ, RZ, R5 ;  /* 0x000000ffff097224 */ /* 0x000fe200078e0005 */
[----:B------:R-:W-:Y:S01]  /*10b0*/  MOV R0, 0x1100 ;  /* 0x0000110000007802 */ /* 0x000fe20000000f00 */
[----:B------:R-:W-:Y:S02]  /*10c0*/  IMAD.MOV.U32 R8, RZ, RZ, R4 ;  /* 0x000000ffff087224 */ /* 0x000fe400078e0004 */
[----:B0-----:R-:W-:Y:S02]  /*10d0*/  IMAD.U32 R4, RZ, RZ, UR4 ;  /* 0x00000004ff047e24 */ /* 0x001fe4000f8e00ff */
[----:B------:R-:W-:-:S07]  /*10e0*/  IMAD.U32 R5, RZ, RZ, UR5 ;  /* 0x00000005ff057e24 */ /* 0x000fce000f8e00ff */
[----:B------:R-:W-:Y:S05]  /*10f0*/  CALL.REL.NOINC `($__internal_0_$__cuda_sm20_div_rn_f64_full) ;  /* 0x0000000800947944 */ /* 0x000fea0003c00000 */
[----:B------:R-:W-:Y:S02]  /*1100*/  IMAD.MOV.U32 R2, RZ, RZ, R12 ;  /* 0x000000ffff027224 */ /* 0x000fe400078e000c */
[----:B------:R-:W-:-:S07]  /*1110*/  IMAD.MOV.U32 R3, RZ, RZ, R13 ;  /* 0x000000ffff037224 */ /* 0x000fce00078e000d */
.L_x_30:
[----:B------:R-:W-:Y:S05]  /*1120*/  BSYNC.RECONVERGENT B0 ;  /* 0x0000000000007941 */ /* 0x000fea0003800200 */
.L_x_29:
[----:B------:R-:W-:Y:S05]  /*1130*/  BRA `(.L_x_28) ;  /* 0x00000008007c7947 */ /* 0x000fea0003800000 */
.L_x_27:
[----:B------:R-:W-:-:S05]  /*1140*/  IMAD.MOV.U32 R9, RZ, RZ, -0x4 ;  /* 0xfffffffcff097424 */ /* 0x000fca00078e00ff */
[----:B------:R-:W-:-:S05]  /*1150*/  VIADDMNMX.U32 R9, R0, R9, 0x2, PT ;  /* 0x0000000200097446 */ /* 0x000fca0003800009 */
[----:B------:R-:W-:-:S04]  /*1160*/  IMAD.SHL.U32 R10, R9, 0x4, RZ ;  /* 0x00000004090a7824 */ /* 0x000fc800078e00ff */
[----:B------:R-:W0:Y:S02]  /*1170*/  LDC R8, c[0x2][R10+0x48] ;  /* 0x008012000a087b82 */ /* 0x000e240000000800 */
[----:B0-----:R-:W-:-:S04]  /*1180*/  SHF.R.S32.HI R9, RZ, 0x1f, R8 ;  /* 0x0000001fff097819 */ /* 0x001fc80000011408 */
.L_x_97:
[----:B------:R-:W-:Y:S05]  /*1190*/  BRX R8 -0x11a0                                                  (*"BRANCH_TARGETS .L_x_98,.L_x_99,.L_x_100"*) ;  /* 0xffffffec08987949 */ /* 0x000fea000383ffff */
.L_x_99:
[----:B------:R-:W0:Y:S01]  /*11a0*/  LDCU.64 UR4, c[0x0][0x388] ;  /* 0x00007100ff0477ac */ /* 0x000e220008000a00 */
[----:B------:R-:W-:Y:S01]  /*11b0*/  IMAD.MOV.U32 R2, RZ, RZ, RZ ;  /* 0x000000ffff027224 */ /* 0x000fe200078e00ff */
[----:B0----5:R-:W-:-:S06]  /*11c0*/  DSETP.GEU.AND P0, PT, R4, UR4, PT ;  /* 0x0000000404007e2a */ /* 0x021fcc000bf0e000 */
[----:B------:R-:W-:Y:S01]  /*11d0*/  FSEL R3, RZ, 1.875, P0 ;  /* 0x3ff00000ff037808 */ /* 0x000fe20000000000 */
[----:B------:R-:W-:Y:S07]  /*11e0*/  BRA `(.L_x_28) ;  /* 0x0000000800507947 */ /* 0x000fee0003800000 */
.L_x_98:
[----:B------:R-:W0:Y:S01]  /*11f0*/  LDC.64 R10, c[0x0][0x388] ;  /* 0x0000e200ff0a7b82 */ /* 0x000e220000000a00 */
[----:B------:R-:W1:Y:S01]  /*1200*/  LDCU.64 UR4, c[0x0][0x388] ;  /* 0x00007100ff0477ac */ /* 0x000e620008000a00 */
[----:B-----5:R-:W-:Y:S01]  /*1210*/  DADD R2, -RZ, |R4| ;  /* 0x00000000ff027229 */ /* 0x020fe20000000504 */
[----:B------:R-:W-:Y:S09]  /*1220*/  BSSY.RECONVERGENT B0, `(.L_x_31) ;  /* 0x000000e000007945 */ /* 0x000ff20003800200 */
[----:B------:R-:W-:-:S02]  /*1230*/  IMAD.MOV.U32 R14, RZ, RZ, R2 ;  /* 0x000000ffff0e7224 */ /* 0x000fc400078e0002 */
[----:B-1----:R-:W-:Y:S01]  /*1240*/  IMAD.U32 R2, RZ, RZ, UR4 ;  /* 0x00000004ff027e24 */ /* 0x002fe2000f8e00ff */
[----:B0-----:R-:W-:-:S04]  /*1250*/  SHF.R.U32.HI R0, RZ, 0x14, R11 ;  /* 0x00000014ff007819 */ /* 0x001fc8000001160b */
[----:B------:R-:W-:-:S05]  /*1260*/  SGXT.U32 R0, R0, 0xb ;  /* 0x0000000b0000781a */ /* 0x000fca0000000000 */
[----:B------:R-:W-:-:S05]  /*1270*/  VIADD R9, R0, 0xfffffc0c ;  /* 0xfffffc0c00097836 */ /* 0x000fca0000000000 */
[CC--:B------:R-:W-:Y:S02]  /*1280*/  SHF.L.U32 R0, R10.reuse, R9.reuse, RZ ;  /* 0x000000090a007219 */ /* 0x0c0fe400000006ff */
[----:B------:R-:W-:Y:S01]  /*1290*/  SHF.L.U64.HI R9, R10, R9, R11 ;  /* 0x000000090a097219 */ /* 0x000fe2000001020b */
[----:B------:R-:W-:Y:S01]  /*12a0*/  IMAD.MOV.U32 R10, RZ, RZ, R3 ;  /* 0x000000ffff0a7224 */ /* 0x000fe200078e0003 */
[----:B------:R-:W-:Y:S01]  /*12b0*/  ISETP.NE.U32.AND P0, PT, R0, RZ, PT ;  /* 0x000000ff0000720c */ /* 0x000fe20003f05070 */
[----:B------:R-:W-:Y:S01]  /*12c0*/  IMAD.U32 R3, RZ, RZ, UR5 ;  /* 0x00000005ff037e24 */ /* 0x000fe2000f8e00ff */
[----:B------:R-:W-:Y:S02]  /*12d0*/  MOV R0, 0x1300 ;  /* 0x0000130000007802 */ /* 0x000fe40000000f00 */
[----:B------:R-:W-:-:S13]  /*12e0*/  ISETP.NE.AND.EX P0, PT, R9, -0x80000000, PT, P0 ;  /* 0x800000000900780c */ /* 0x000fda0003f05300 */
[----:B------:R-:W-:Y:S05]  /*12f0*/  CALL.REL.NOINC `($binCellScalarOp$__internal_accurate_pow) ;  /* 0x0000000c00847944 */ /* 0x000fea0003c00000 */
[----:B------:R-:W-:Y:S05]  /*1300*/  BSYNC.RECONVERGENT B0 ;  /* 0x0000000000007941 */ /* 0x000fea0003800200 */
.L_x_31:
[----:B------:R-:W-:Y:S01]  /*1310*/  ISETP.LT.AND P1, PT, R5, RZ, !P0 ;  /* 0x000000ff0500720c */ /* 0x000fe20004721270 */
[----:B------:R-:W-:Y:S01]  /*1320*/  DSETP.NEU.AND P2, PT, R4, RZ, PT ;  /* 0x000000ff0400722a */ /* 0x000fe20003f4d000 */
[----:B------:R-:W-:Y:S01]  /*1330*/  IMAD.MOV.U32 R3, RZ, RZ, R9 ;  /* 0x000000ffff037224 */ /* 0x000fe200078e0009 */
[----:B------:R-:W-:Y:S01]  /*1340*/  BSSY.RECONVERGENT B0, `(.L_x_32) ;  /* 0x0000012000007945 */ /* 0x000fe20003800200 */
[----:B------:R-:W-:-:S09]  /*1350*/  IMAD.MOV.U32 R2, RZ, RZ, R8 ;  /* 0x000000ffff027224 */ /* 0x000fd200078e0008 */
[----:B------:R-:W-:-:S05]  /*1360*/  @P1 LOP3.LUT R9, R3, 0x80000000, RZ, 0x3c, !PT ;  /* 0x8000000003091812 */ /* 0x000fca00078e3cff */
[----:B------:R-:W-:Y:S01]  /*1370*/  @P1 IMAD.MOV.U32 R3, RZ, RZ, R9 ;  /* 0x000000ffff031224 */ /* 0x000fe200078e0009 */
[----:B------:R-:W-:Y:S06]  /*1380*/  @!P2 BRA `(.L_x_33) ;  /* 0x000000000020a947 */ /* 0x000fec0003800000 */
[----:B------:R-:W-:-:S13]  /*1390*/  ISETP.GT.AND P0, PT, R5, -0x1, PT ;  /* 0xffffffff0500780c */ /* 0x000fda0003f04270 */
[----:B------:R-:W-:Y:S05]  /*13a0*/  @P0 BRA `(.L_x_34) ;  /* 0x00000000002c0947 */ /* 0x000fea0003800000 */
[----:B------:R-:W0:Y:S02]  /*13b0*/  LDCU.64 UR4, c[0x0][0x388] ;  /* 0x00007100ff0477ac */ /* 0x000e240008000a00 */
[----:B0-----:R-:W0:Y:S02]  /*13c0*/  FRND.F64.TRUNC R8, UR4 ;  /* 0x0000000400087d13 */ /* 0x001e24000830d800 */
[----:B0-----:R-:W-:-:S06]  /*13d0*/  DSETP.NEU.AND P0, PT, R8, UR4, PT ;  /* 0x0000000408007e2a */ /* 0x001fcc000bf0d000 */
[----:B------:R-:W-:Y:S02]  /*13e0*/  FSEL R2, R2, RZ, !P0 ;  /* 0x000000ff02027208 */ /* 0x000fe40004000000 */
[----:B------:R-:W-:Y:S01]  /*13f0*/  FSEL R3, R3, -QNAN , !P0 ;  /* 0xfff8000003037808 */ /* 0x000fe20004000000 */
[----:B------:R-:W-:Y:S06]  /*1400*/  BRA `(.L_x_34) ;  /* 0x0000000000147947 */ /* 0x000fec0003800000 */
.L_x_33:
[----:B------:R-:W0:Y:S01]  /*1410*/  LDCU UR4, c[0x0][0x38c] ;  /* 0x00007180ff0477ac */ /* 0x000e220008000800 */
[----:B------:R-:W-:Y:S01]  /*1420*/  SEL R3, R5, RZ, !P0 ;  /* 0x000000ff05037207 */ /* 0x000fe20004000000 */
[----:B------:R-:W-:Y:S01]  /*1430*/  IMAD.MOV.U32 R2, RZ, RZ, RZ ;  /* 0x000000ffff027224 */ /* 0x000fe200078e00ff */
[----:B0-----:R-:W-:-:S13]  /*1440*/  ISETP.LE.AND P2, PT, RZ, UR4, PT ;  /* 0x00000004ff007c0c */ /* 0x001fda000bf43270 */
[----:B------:R-:W-:-:S07]  /*1450*/  @!P2 LOP3.LUT R3, R3, 0x7ff00000, RZ, 0xfc, !PT ;  /* 0x7ff000000303a812 */ /* 0x000fce00078efcff */
.L_x_34:
[----:B------:R-:W-:Y:S05]  /*1460*/  BSYNC.RECONVERGENT B0 ;  /* 0x0000000000007941 */ /* 0x000fea0003800200 */
.L_x_32:
[----:B------:R-:W0:Y:S01]  /*1470*/  LDC.64 R10, c[0x0][0x388] ;  /* 0x0000e200ff0a7b82 */ /* 0x000e220000000a00 */
[----:B------:R-:W-:Y:S01]  /*1480*/  BSSY.RECONVERGENT B0, `(.L_x_35) ;  /* 0x0000024000007945 */ /* 0x000fe20003800200 */
[----:B------:R-:W-:Y:S02]  /*1490*/  IMAD.MOV.U32 R8, RZ, RZ, R2 ;  /* 0x000000ffff087224 */ /* 0x000fe400078e0002 */
[----:B------:R-:W-:Y:S01]  /*14a0*/  IMAD.MOV.U32 R9, RZ, RZ, R3 ;  /* 0x000000ffff097224 */ /* 0x000fe200078e0003 */
[----:B0-----:R-:W-:-:S10]  /*14b0*/  DADD R12, R4, R10 ;  /* 0x00000000040c7229 */ /* 0x001fd4000000000a */
        /* <DEDUP_REMOVED lines=17> */
[----:B------:R-:W0:Y:S01]  /*15d0*/  LDC R0, c[0x0][0x38c] ;  /* 0x0000e300ff007b82 */ /* 0x000e220000000800 */
[----:B------:R-:W-:Y:S01]  /*15e0*/  IMAD.MOV.U32 R8, RZ, RZ, RZ ;  /* 0x000000ffff087224 */ /* 0x000fe200078e00ff */
[----:B0-----:R-:W-:-:S04]  /*15f0*/  SHF.R.S32.HI R0, RZ, 0x1f, R0 ;  /* 0x0000001fff007819 */ /* 0x001fc80000011400 */
[----:B------:R-:W-:-:S05]  /*1600*/  LOP3.LUT R0, R0, 0x80100000, RZ, 0xc0, !PT ;  /* 0x8010000000007812 */ /* 0x000fca00078ec0ff */
[C---:B------:R-:W-:Y:S02]  /*1610*/  VIADD R9, R0.reuse, 0xfff00000 ;  /* 0xfff0000000097836 */ /* 0x040fe40000000000 */
[----:B------:R-:W-:Y:S01]  /*1620*/  @!P1 VIADD R9, R0, 0x7ff00000 ;  /* 0x7ff0000000099836 */ /* 0x000fe20000000000 */
[----:B------:R-:W-:Y:S06]  /*1630*/  BRA `(.L_x_36) ;  /* 0x0000000000207947 */ /* 0x000fec0003800000 */
.L_x_37:
[----:B------:R-:W0:Y:S01]  /*1640*/  LDCU UR4, c[0x0][0x38c] ;  /* 0x00007180ff0477ac */ /* 0x000e220008000800 */
[----:B------:R-:W-:-:S06]  /*1650*/  DSETP.GT.AND P0, PT, |R4|, 1, PT ;  /* 0x3ff000000400742a */ /* 0x000fcc0003f04200 */
[----:B------:R-:W-:Y:S01]  /*1660*/  SEL R8, RZ, 0x7ff00000, !P0 ;  /* 0x7ff00000ff087807 */ /* 0x000fe20004000000 */
[----:B------:R-:W-:Y:S01]  /*1670*/  DSETP.NEU.AND P0, PT, R4, -1, PT ;  /* 0xbff000000400742a */ /* 0x000fe20003f0d000 */
[----:B0-----:R-:W-:-:S13]  /*1680*/  ISETP.LE.AND P1, PT, RZ, UR4, PT ;  /* 0x00000004ff007c0c */ /* 0x001fda000bf23270 */
[----:B------:R-:W-:-:S04]  /*1690*/  @!P1 LOP3.LUT R8, R8, 0x7ff00000, RZ, 0x3c, !PT ;  /* 0x7ff0000008089812 */ /* 0x000fc800078e3cff */
[----:B------:R-:W-:Y:S01]  /*16a0*/  SEL R9, R8, 0x3ff00000, P0 ;  /* 0x3ff0000008097807 */ /* 0x000fe20000000000 */
[----:B------:R-:W-:-:S07]  /*16b0*/  IMAD.MOV.U32 R8, RZ, RZ, RZ ;  /* 0x000000ffff087224 */ /* 0x000fce00078e00ff */
.L_x_36:
[----:B------:R-:W-:Y:S05]  /*16c0*/  BSYNC.RECONVERGENT B0 ;  /* 0x0000000000007941 */ /* 0x000fea0003800200 */
.L_x_35:
[----:B------:R-:W-:-:S06]  /*16d0*/  DSETP.NEU.AND P0, PT, R10, RZ, PT ;  /* 0x000000ff0a00722a */ /* 0x000fcc0003f0d000 */
[----:B------:R-:W-:-:S06]  /*16e0*/  DSETP.EQ.OR P0, PT, R4, 1, !P0 ;  /* 0x3ff000000400742a */ /* 0x000fcc0004702400 */
[----:B------:R-:W-:Y:S02]  /*16f0*/  FSEL R2, R8, RZ, !P0 ;  /* 0x000000ff08027208 */ /* 0x000fe40004000000 */
[----:B------:R-:W-:Y:S01]  /*1700*/  FSEL R3, R9, 1.875, !P0 ;  /* 0x3ff0000009037808 */ /* 0x000fe20004000000 */
[----:B------:R-:W-:Y:S06]  /*1710*/  BRA `(.L_x_28) ;  /* 0x0000000400047947 */ /* 0x000fec0003800000 */
.L_x_100:
[----:B------:R-:W-:-:S13]  /*1720*/  ISETP.NE.AND P0, PT, R0, 0x6, PT ;  /* 0x000000060000780c */ /* 0x000fda0003f05270 */
[----:B------:R-:W-:Y:S05]  /*1730*/  @P0 BRA `(.L_x_28) ;  /* 0x0000000000fc0947 */ /* 0x000fea0003800000 */
[----:B------:R-:W0:Y:S01]  /*1740*/  LDCU.64 UR4, c[0x0][0x388] ;  /* 0x00007100ff0477ac */ /* 0x000e220008000a00 */
[----:B------:R-:W-:Y:S01]  /*1750*/  IMAD.MOV.U32 R2, RZ, RZ, RZ ;  /* 0x000000ffff027224 */ /* 0x000fe200078e00ff */
[----:B0----5:R-:W-:-:S06]  /*1760*/  DSETP.GTU.AND P0, PT, R4, UR4, PT ;  /* 0x0000000404007e2a */ /* 0x021fcc000bf0c000 */
[----:B------:R-:W-:Y:S01]  /*1770*/  FSEL R3, RZ, 1.875, P0 ;  /* 0x3ff00000ff037808 */ /* 0x000fe20000000000 */
[----:B------:R-:W-:Y:S07]  /*1780*/  BRA `(.L_x_28) ;  /* 0x0000000000e87947 */ /* 0x000fee0003800000 */
.L_x_26:
[----:B------:R-:W-:-:S13]  /*1790*/  ISETP.GT.AND P0, PT, R0, 0x9, PT ;  /* 0x000000090000780c */ /* 0x000fda0003f04270 */
[----:B------:R-:W-:Y:S05]  /*17a0*/  @P0 BRA `(.L_x_38) ;  /* 0x00000000005c0947 */ /* 0x000fea0003800000 */
[----:B------:R-:W-:-:S05]  /*17b0*/  VIADD R8, R0, 0xfffffff9 ;  /* 0xfffffff900087836 */ /* 0x000fca0000000000 */
[----:B------:R-:W-:-:S05]  /*17c0*/  VIMNMX.U32 R8, PT, PT, R8, 0x2, PT ;  /* 0x0000000208087848 */ /* 0x000fca0003fe0000 */
[----:B------:R-:W-:-:S04]  /*17d0*/  IMAD.SHL.U32 R10, R8, 0x4, RZ ;  /* 0x00000004080a7824 */ /* 0x000fc800078e00ff */
[----:B------:R-:W0:Y:S02]  /*17e0*/  LDC R8, c[0x2][R10+0x24] ;  /* 0x008009000a087b82 */ /* 0x000e240000000800 */
[----:B0-----:R-:W-:-:S04]  /*17f0*/  SHF.R.S32.HI R9, RZ, 0x1f, R8 ;  /* 0x0000001fff097819 */ /* 0x001fc80000011408 */
.L_x_101:
[----:B------:R-:W-:Y:S05]  /*1800*/  BRX R8 -0x1810                                                  (*"BRANCH_TARGETS .L_x_102,.L_x_103,.L_x_104"*) ;  /* 0xffffffe408fc7949 */ /* 0x000fea000383ffff */
.L_x_103:
[----:B------:R-:W0:Y:S01]  /*1810*/  LDCU.64 UR4, c[0x0][0x388] ;  /* 0x00007100ff0477ac */ /* 0x000e220008000a00 */
[----:B------:R-:W-:Y:S01]  /*1820*/  IMAD.MOV.U32 R2, RZ, RZ, RZ ;  /* 0x000000ffff027224 */ /* 0x000fe200078e00ff */
[----:B0----5:R-:W-:-:S06]  /*1830*/  DSETP.GE.AND P0, PT, R4, UR4, PT ;  /* 0x0000000404007e2a */ /* 0x021fcc000bf06000 */
[----:B------:R-:W-:Y:S01]  /*1840*/  FSEL R3, RZ, 1.875, !P0 ;  /* 0x3ff00000ff037808 */ /* 0x000fe20004000000 */
[----:B------:R-:W-:Y:S07]  /*1850*/  BRA `(.L_x_28) ;  /* 0x0000000000b47947 */ /* 0x000fee0003800000 */
.L_x_102:
[----:B------:R-:W0:Y:S01]  /*1860*/  LDCU.64 UR4, c[0x0][0x388] ;  /* 0x00007100ff0477ac */ /* 0x000e220008000a00 */
[----:B------:R-:W-:Y:S01]  /*1870*/  IMAD.MOV.U32 R2, RZ, RZ, RZ ;  /* 0x000000ffff027224 */ /* 0x000fe200078e00ff */
[----:B0----5:R-:W-:-:S06]  /*1880*/  DSETP.GT.AND P0, PT, R4, UR4, PT ;  /* 0x0000000404007e2a */ /* 0x021fcc000bf04000 */
[----:B------:R-:W-:Y:S01]  /*1890*/  FSEL R3, RZ, 1.875, !P0 ;  /* 0x3ff00000ff037808 */ /* 0x000fe20004000000 */
[----:B------:R-:W-:Y:S07]  /*18a0*/  BRA `(.L_x_28) ;  /* 0x0000000000a07947 */ /* 0x000fee0003800000 */
.L_x_104:
[----:B------:R-:W-:-:S13]  /*18b0*/  ISETP.NE.AND P0, PT, R0, 0x9, PT ;  /* 0x000000090000780c */ /* 0x000fda0003f05270 */
[----:B------:R-:W-:Y:S05]  /*18c0*/  @P0 BRA `(.L_x_28) ;  /* 0x0000000000980947 */ /* 0x000fea0003800000 */
[----:B------:R-:W0:Y:S01]  /*18d0*/  LDCU.64 UR4, c[0x0][0x388] ;  /* 0x00007100ff0477ac */ /* 0x000e220008000a00 */
[----:B------:R-:W-:Y:S01]  /*18e0*/  IMAD.MOV.U32 R2, RZ, RZ, RZ ;  /* 0x000000ffff027224 */ /* 0x000fe200078e00ff */
[----:B0----5:R-:W-:-:S06]  /*18f0*/  DSETP.NEU.AND P0, PT, R4, UR4, PT ;  /* 0x0000000404007e2a */ /* 0x021fcc000bf0d000 */
[----:B------:R-:W-:Y:S01]  /*1900*/  FSEL R3, RZ, 1.875, P0 ;  /* 0x3ff00000ff037808 */ /* 0x000fe20000000000 */
[----:B------:R-:W-:Y:S07]  /*1910*/  BRA `(.L_x_28) ;  /* 0x0000000000847947 */ /* 0x000fee0003800000 */
.L_x_38:
[----:B------:R-:W-:-:S05]  /*1920*/  IMAD.MOV.U32 R9, RZ, RZ, -0xa ;  /* 0xfffffff6ff097424 */ /* 0x000fca00078e00ff */
[----:B------:R-:W-:-:S05]  /*1930*/  VIADDMNMX.U32 R9, R0, R9, 0x2, PT ;  /* 0x0000000200097446 */ /* 0x000fca0003800009 */
[----:B------:R-:W-:-:S04]  /*1940*/  IMAD.SHL.U32 R10, R9, 0x4, RZ ;  /* 0x00000004090a7824 */ /* 0x000fc800078e00ff */
[----:B------:R-:W0:Y:S02]  /*1950*/  LDC R8, c[0x2][R10+0x54] ;  /* 0x008015000a087b82 */ /* 0x000e240000000800 */
[----:B0-----:R-:W-:-:S04]  /*1960*/  SHF.R.S32.HI R9, RZ, 0x1f, R8 ;  /* 0x0000001fff097819 */ /* 0x001fc80000011408 */
.L_x_105:
[----:B------:R-:W-:Y:S05]  /*1970*/  BRX R8 -0x1980                                                  (*"BRANCH_TARGETS .L_x_106,.L_x_107,.L_x_108"*) ;  /* 0xffffffe408a07949 */ /* 0x000fea000383ffff */
.L_x_107:
        /* <DEDUP_REMOVED lines=9> */
.L_x_106:
[----:B------:R-:W0:Y:S01]  /*1a10*/  LDCU.64 UR4, c[0x0][0x388] ;  /* 0x00007100ff0477ac */ /* 0x000e220008000a00 */
[----:B------:R-:W-:Y:S01]  /*1a20*/  IMAD.MOV.U32 R2, RZ, RZ, RZ ;  /* 0x000000ffff027224 */ /* 0x000fe200078e00ff */
[----:B0----5:R-:W-:-:S06]  /*1a30*/  DSETP.NEU.AND P0, PT, R4, UR4, PT ;  /* 0x0000000404007e2a */ /* 0x021fcc000bf0d000 */
[----:B------:R-:W-:Y:S01]  /*1a40*/  FSEL R3, RZ, 1.875, !P0 ;  /* 0x3ff00000ff037808 */ /* 0x000fe20004000000 */
[----:B------:R-:W-:Y:S07]  /*1a50*/  BRA `(.L_x_28) ;  /* 0x0000000000347947 */ /* 0x000fee0003800000 */
.L_x_108:
        /* <DEDUP_REMOVED lines=11> */
.L_x_25:
[----:B------:R-:W0:Y:S02]  /*1b10*/  LDCU.64 UR4, c[0x0][0x388] ;  /* 0x00007100ff0477ac */ /* 0x000e240008000a00 */
[----:B0----5:R-:W-:-:S11]  /*1b20*/  DADD R2, R4, UR4 ;  /* 0x0000000404027e29 */ /* 0x021fd60008000000 */
.L_x_28:
[----:B------:R-:W-:Y:S01]  /*1b30*/  STG.E.64 desc[UR8][R6.64], R2 ;  /* 0x0000000206007986 */ /* 0x000fe2000c101b08 */
[----:B------:R-:W-:Y:S05]  /*1b40*/  EXIT ;  /* 0x000000000000794d */ /* 0x000fea0003800000 */
        .weak           $__internal_0_$__cuda_sm20_div_rn_f64_full
        .type           $__internal_0_$__cuda_sm20_div_rn_f64_full,@function
        .size           $__internal_0_$__cuda_sm20_div_rn_f64_full,($binCellScalarOp$__internal_accurate_pow - $__internal_0_$__cuda_sm20_div_rn_f64_full)
$__internal_0_$__cuda_sm20_div_rn_f64_full:
[C---:B------:R-:W-:Y:S01]  /*1b50*/  FSETP.GEU.AND P0, PT, |R5|.reuse, 1.469367938527859385e-39, PT ;  /* 0x001000000500780b */ /* 0x040fe20003f0e200 */
[----:B------:R-:W-:Y:S01]  /*1b60*/  IMAD.MOV.U32 R16, RZ, RZ, 0x1 ;  /* 0x00000001ff107424 */ /* 0x000fe200078e00ff */
[----:B------:R-:W-:Y:S01]  /*1b70*/  LOP3.LUT R2, R5, 0x800fffff, RZ, 0xc0, !PT ;  /* 0x800fffff05027812 */ /* 0x000fe200078ec0ff */
[----:B------:R-:W-:Y:S01]  /*1b80*/  BSSY.RECONVERGENT B1, `(.L_x_39) ;  /* 0x0000055000017945 */ /* 0x000fe20003800200 */
[C---:B------:R-:W-:Y:S02]  /*1b90*/  FSETP.GEU.AND P2, PT, |R9|.reuse, 1.469367938527859385e-39, PT ;  /* 0x001000000900780b */ /* 0x040fe40003f4e200 */
[----:B------:R-:W-:Y:S01]  /*1ba0*/  LOP3.LUT R3, R2, 0x3ff00000, RZ, 0xfc, !PT ;  /* 0x3ff0000002037812 */ /* 0x000fe200078efcff */
[----:B------:R-:W-:Y:S01]  /*1bb0*/  IMAD.MOV.U32 R2, RZ, RZ, R4 ;  /* 0x000000ffff027224 */ /* 0x000fe200078e0004 */
[----:B------:R-:W-:Y:S02]  /*1bc0*/  LOP3.LUT R12, R9, 0x7ff00000, RZ, 0xc0, !PT ;  /* 0x7ff00000090c7812 */ /* 0x000fe400078ec0ff */
[----:B------:R-:W-:-:S03]  /*1bd0*/  LOP3.LUT R15, R5, 0x7ff00000, RZ, 0xc0, !PT ;  /* 0x7ff00000050f7812 */ /* 0x000fc600078ec0ff */
[----:B------:R-:W-:Y:S01]  /*1be0*/  @!P0 DMUL R2, R4, 8.98846567431157953865e+307 ;  /* 0x7fe0000004028828 */ /* 0x000fe20000000000 */
[----:B------:R-:W-:-:S03]  /*1bf0*/  ISETP.GE.U32.AND P1, PT, R12, R15, PT ;  /* 0x0000000f0c00720c */ /* 0x000fc60003f26070 */
[----:B------:R-:W-:Y:S01]  /*1c00*/  @!P2 LOP3.LUT R13, R5, 0x7ff00000, RZ, 0xc0, !PT ;  /* 0x7ff00000050da812 */ /* 0x000fe200078ec0ff */
[----:B------:R-:W-:Y:S01]  /*1c10*/  @!P2 IMAD.MOV.U32 R18, RZ, RZ, RZ ;  /* 0x000000ffff12a224 */ /* 0x000fe200078e00ff */
[----:B------:R-:W0:Y:S02]  /*1c20*/  MUFU.RCP64H R17, R3 ;  /* 0x0000000300117308 */ /* 0x000e240000001800 */
[----:B------:R-:W-:Y:S01]  /*1c30*/  @!P2 ISETP.GE.U32.AND P3, PT, R12, R13, PT ;  /* 0x0000000d0c00a20c */ /* 0x000fe20003f66070 */
[----:B------:R-:W-:-:S05]  /*1c40*/  IMAD.MOV.U32 R13, RZ, RZ, 0x1ca00000 ;  /* 0x1ca00000ff0d7424 */ /* 0x000fca00078e00ff */
[----:B------:R-:W-:-:S04]  /*1c50*/  @!P2 SEL R19, R13, 0x63400000, !P3 ;  /* 0x634000000d13a807 */ /* 0x000fc80005800000 */
[----:B------:R-:W-:-:S04]  /*1c60*/  @!P2 LOP3.LUT R19, R19, 0x80000000, R9, 0xf8, !PT ;  /* 0x800000001313a812 */ /* 0x000fc800078ef809 */
[----:B------:R-:W-:Y:S01]  /*1c70*/  @!P2 LOP3.LUT R19, R19, 0x100000, RZ, 0xfc, !PT ;  /* 0x001000001313a812 */ /* 0x000fe200078efcff */
[----:B0-----:R-:W-:-:S08]  /*1c80*/  DFMA R10, R16, -R2, 1 ;  /* 0x3ff00000100a742b */ /* 0x001fd00000000802 */
[----:B------:R-:W-:-:S08]  /*1c90*/  DFMA R10, R10, R10, R10 ;  /* 0x0000000a0a0a722b */ /* 0x000fd0000000000a */
[----:B------:R-:W-:Y:S01]  /*1ca0*/  DFMA R16, R16, R10, R16 ;  /* 0x0000000a1010722b */ /* 0x000fe20000000010 */
[----:B------:R-:W-:Y:S01]  /*1cb0*/  SEL R11, R13, 0x63400000, !P1 ;  /* 0x634000000d0b7807 */ /* 0x000fe20004800000 */
[----:B------:R-:W-:-:S03]  /*1cc0*/  IMAD.MOV.U32 R10, RZ, RZ, R8 ;  /* 0x000000ffff0a7224 */ /* 0x000fc600078e0008 */
[----:B------:R-:W-:-:S03]  /*1cd0*/  LOP3.LUT R11, R11, 0x800fffff, R9, 0xf8, !PT ;  /* 0x800fffff0b0b7812 */ /* 0x000fc600078ef809 */
[----:B------:R-:W-:-:S03]  /*1ce0*/  DFMA R20, R16, -R2, 1 ;  /* 0x3ff000001014742b */ /* 0x000fc60000000802 */
[----:B------:R-:W-:-:S05]  /*1cf0*/  @!P2 DFMA R10, R10, 2, -R18 ;  /* 0x400000000a0aa82b */ /* 0x000fca0000000812 */
[----:B------:R-:W-:Y:S01]  /*1d00*/  DFMA R16, R16, R20, R16 ;  /* 0x000000141010722b */ /* 0x000fe20000000010 */
[----:B------:R-:W-:Y:S02]  /*1d10*/  IMAD.MOV.U32 R21, RZ, RZ, R12 ;  /* 0x000000ffff157224 */ /* 0x000fe400078e000c */
[----:B------:R-:W-:Y:S01]  /*1d20*/  IMAD.MOV.U32 R20, RZ, RZ, R15 ;  /* 0x000000ffff147224 */ /* 0x000fe200078e000f */
[----:B------:R-:W-:Y:S02]  /*1d30*/  @!P0 LOP3.LUT R20, R3, 0x7ff00000, RZ, 0xc0, !PT ;  /* 0x7ff0000003148812 */ /* 0x000fe400078ec0ff */
[----:B------:R-:W-:Y:S02]  /*1d40*/  @!P2 LOP3.LUT R21, R11, 0x7ff00000, RZ, 0xc0, !PT ;  /* 0x7ff000000b15a812 */ /* 0x000fe400078ec0ff */
[----:B------:R-:W-:Y:S01]  /*1d50*/  DMUL R18, R16, R10 ;  /* 0x0000000a10127228 */ /* 0x000fe20000000000 */
[----:B------:R-:W-:Y:S02]  /*1d60*/  VIADD R23, R20, 0xffffffff ;  /* 0xffffffff14177836 */ /* 0x000fe40000000000 */
[----:B------:R-:W-:-:S05]  /*1d70*/  VIADD R22, R21, 0xffffffff ;  /* 0xffffffff15167836 */ /* 0x000fca0000000000 */
[----:B------:R-:W-:Y:S01]  /*1d80*/  DFMA R14, R18, -R2, R10 ;  /* 0x80000002120e722b */ /* 0x000fe2000000000a */
[----:B------:R-:W-:-:S04]  /*1d90*/  ISETP.GT.U32.AND P0, PT, R22, 0x7feffffe, PT ;  /* 0x7feffffe1600780c */ /* 0x000fc80003f04070 */
[----:B------:R-:W-:-:S03]  /*1da0*/  ISETP.GT.U32.OR P0, PT, R23, 0x7feffffe, P0 ;  /* 0x7feffffe1700780c */ /* 0x000fc60000704470 */
[----:B------:R-:W-:-:S10]  /*1db0*/  DFMA R14, R16, R14, R18 ;  /* 0x0000000e100e722b */ /* 0x000fd40000000012 */
[----:B------:R-:W-:Y:S05]  /*1dc0*/  @P0 BRA `(.L_x_40) ;  /* 0x00000000006c0947 */ /* 0x000fea0003800000 */
[----:B------:R-:W-:-:S04]  /*1dd0*/  LOP3.LUT R9, R5, 0x7ff00000, RZ, 0xc0, !PT ;  /* 0x7ff0000005097812 */ /* 0x000fc800078ec0ff */
[CC--:B------:R-:W-:Y:S02]  /*1de0*/  VIADDMNMX R8, R12.reuse, -R9.reuse, 0xb9600000, !PT ;  /* 0xb96000000c087446 */ /* 0x0c0fe40007800909 */
[----:B------:R-:W-:Y:S02]  /*1df0*/  ISETP.GE.U32.AND P0, PT, R12, R9, PT ;  /* 0x000000090c00720c */ /* 0x000fe40003f06070 */
[----:B------:R-:W-:Y:S02]  /*1e00*/  VIMNMX R8, PT, PT, R8, 0x46a00000, PT ;  /* 0x46a0000008087848 */ /* 0x000fe40003fe0100 */
[----:B------:R-:W-:-:S05]  /*1e10*/  SEL R13, R13, 0x63400000, !P0 ;  /* 0x634000000d0d7807 */ /* 0x000fca0004000000 */
[----:B------:R-:W-:Y:S02]  /*1e20*/  IMAD.IADD R16, R8, 0x1, -R13 ;  /* 0x0000000108107824 */ /* 0x000fe400078e0a0d */
[----:B------:R-:W-:Y:S02]  /*1e30*/  IMAD.MOV.U32 R8, RZ, RZ, RZ ;  /* 0x000000ffff087224 */ /* 0x000fe400078e00ff */
[----:B------:R-:W-:-:S06]  /*1e40*/  VIADD R9, R16, 0x7fe00000 ;  /* 0x7fe0000010097836 */ /* 0x000fcc0000000000 */
[----:B------:R-:W-:-:S10]  /*1e50*/  DMUL R12, R14, R8 ;  /* 0x000000080e0c7228 */ /* 0x000fd40000000000 */
[----:B------:R-:W-:-:S13]  /*1e60*/  FSETP.GTU.AND P0, PT, |R13|, 1.469367938527859385e-39, PT ;  /* 0x001000000d00780b */ /* 0x000fda0003f0c200 */
[----:B------:R-:W-:Y:S05]  /*1e70*/  @P0 BRA `(.L_x_41) ;  /* 0x0000000000940947 */ /* 0x000fea0003800000 */
[----:B------:R-:W-:Y:S01]  /*1e80*/  DFMA R2, R14, -R2, R10 ;  /* 0x800000020e02722b */ /* 0x000fe2000000000a */
[----:B------:R-:W-:-:S09]  /*1e90*/  IMAD.MOV.U32 R8, RZ, RZ, RZ ;  /* 0x000000ffff087224 */ /* 0x000fd200078e00ff */
[C---:B------:R-:W-:Y:S02]  /*1ea0*/  FSETP.NEU.AND P0, PT, R3.reuse, RZ, PT ;  /* 0x000000ff0300720b */ /* 0x040fe40003f0d000 */
[----:B------:R-:W-:-:S04]  /*1eb0*/  LOP3.LUT R5, R3, 0x80000000, R5, 0x48, !PT ;  /* 0x8000000003057812 */ /* 0x000fc800078e4805 */
[----:B------:R-:W-:-:S07]  /*1ec0*/  LOP3.LUT R9, R5, R9, RZ, 0xfc, !PT ;  /* 0x0000000905097212 */ /* 0x000fce00078efcff */
[----:B------:R-:W-:Y:S05]  /*1ed0*/  @!P0 BRA `(.L_x_41) ;  /* 0x00000000007c8947 */ /* 0x000fea0003800000 */
[----:B------:R-:W-:Y:S01]  /*1ee0*/  IMAD.MOV R3, RZ, RZ, -R16 ;  /* 0x000000ffff037224 */ /* 0x000fe200078e0a10 */
[----:B------:R-:W-:Y:S01]  /*1ef0*/  DMUL.RP R8, R14, R8 ;  /* 0x000000080e087228 */ /* 0x000fe20000008000 */
[----:B------:R-:W-:-:S06]  /*1f00*/  IMAD.MOV.U32 R2, RZ, RZ, RZ ;  /* 0x000000ffff027224 */ /* 0x000fcc00078e00ff */
[----:B------:R-:W-:-:S03]  /*1f10*/  DFMA R2, R12, -R2, R14 ;  /* 0x800000020c02722b */ /* 0x000fc6000000000e */
[----:B------:R-:W-:-:S03]  /*1f20*/  LOP3.LUT R5, R9, R5, RZ, 0x3c, !PT ;  /* 0x0000000509057212 */ /* 0x000fc600078e3cff */
[----:B------:R-:W-:-:S04]  /*1f30*/  IADD3 R2, PT, PT, -R16, -0x43300000, RZ ;  /* 0xbcd0000010027810 */ /* 0x000fc80007ffe1ff */
[----:B------:R-:W-:-:S04]  /*1f40*/  FSETP.NEU.AND P0, PT, |R3|, R2, PT ;  /* 0x000000020300720b */ /* 0x000fc80003f0d200 */
[----:B------:R-:W-:Y:S02]  /*1f50*/  FSEL R12, R8, R12, !P0 ;  /* 0x0000000c080c7208 */ /* 0x000fe40004000000 */
[----:B------:R-:W-:Y:S01]  /*1f60*/  FSEL R13, R5, R13, !P0 ;  /* 0x0000000d050d7208 */ /* 0x000fe20004000000 */
[----:B------:R-:W-:Y:S06]  /*1f70*/  BRA `(.L_x_41) ;  /* 0x0000000000547947 */ /* 0x000fec0003800000 */
.L_x_40:
[----:B------:R-:W-:-:S14]  /*1f80*/  DSETP.NAN.AND P0, PT, R8, R8, PT ;  /* 0x000000080800722a */ /* 0x000fdc0003f08000 */
[----:B------:R-:W-:Y:S05]  /*1f90*/  @P0 BRA `(.L_x_42) ;  /* 0x0000000000440947 */ /* 0x000fea0003800000 */
[----:B------:R-:W-:-:S14]  /*1fa0*/  DSETP.NAN.AND P0, PT, R4, R4, PT ;  /* 0x000000040400722a */ /* 0x000fdc0003f08000 */
[----:B------:R-:W-:Y:S05]  /*1fb0*/  @P0 BRA `(.L_x_43) ;  /* 0x0000000000300947 */ /* 0x000fea0003800000 */
[----:B------:R-:W-:Y:S01]  /*1fc0*/  ISETP.NE.AND P0, PT, R21, R20, PT ;  /* 0x000000141500720c */ /* 0x000fe20003f05270 */
[----:B------:R-:W-:Y:S02]  /*1fd0*/  IMAD.MOV.U32 R12, RZ, RZ, 0x0 ;  /* 0x00000000ff0c7424 */ /* 0x000fe400078e00ff */
[----:B------:R-:W-:-:S10]  /*1fe0*/  IMAD.MOV.U32 R13, RZ, RZ, -0x80000 ;  /* 0xfff80000ff0d7424 */ /* 0x000fd400078e00ff */
[----:B------:R-:W-:Y:S05]  /*1ff0*/  @!P0 BRA `(.L_x_41) ;  /* 0x0000000000348947 */ /* 0x000fea0003800000 */
[----:B------:R-:W-:Y:S02]  /*2000*/  ISETP.NE.AND P0, PT, R21, 0x7ff00000, PT ;  /* 0x7ff000001500780c */ /* 0x000fe40003f05270 */
[----:B------:R-:W-:Y:S02]  /*2010*/  LOP3.LUT R13, R9, 0x80000000, R5, 0x48, !PT ;  /* 0x80000000090d7812 */ /* 0x000fe400078e4805 */
[----:B------:R-:W-:-:S13]  /*2020*/  ISETP.EQ.OR P0, PT, R20, RZ, !P0 ;  /* 0x000000ff1400720c */ /* 0x000fda0004702670 */
[----:B------:R-:W-:Y:S01]  /*2030*/  @P0 LOP3.LUT R2, R13, 0x7ff00000, RZ, 0xfc, !PT ;  /* 0x7ff000000d020812 */ /* 0x000fe200078efcff */
[----:B------:R-:W-:Y:S02]  /*2040*/  @!P0 IMAD.MOV.U32 R12, RZ, RZ, RZ ;  /* 0x000000ffff0c8224 */ /* 0x000fe400078e00ff */
[----:B------:R-:W-:Y:S02]  /*2050*/  @P0 IMAD.MOV.U32 R12, RZ, RZ, RZ ;  /* 0x000000ffff0c0224 */ /* 0x000fe400078e00ff */
[----:B------:R-:W-:Y:S01]  /*2060*/  @P0 IMAD.MOV.U32 R13, RZ, RZ, R2 ;  /* 0x000000ffff0d0224 */ /* 0x000fe200078e0002 */
[----:B------:R-:W-:Y:S06]  /*2070*/  BRA `(.L_x_41) ;  /* 0x0000000000147947 */ /* 0x000fec0003800000 */
.L_x_43:
[----:B------:R-:W-:Y:S01]  /*2080*/  LOP3.LUT R13, R5, 0x80000, RZ, 0xfc, !PT ;  /* 0x00080000050d7812 */ /* 0x000fe200078efcff */
[----:B------:R-:W-:Y:S01]  /*2090*/  IMAD.MOV.U32 R12, RZ, RZ, R4 ;  /* 0x000000ffff0c7224 */ /* 0x000fe200078e0004 */
[----:B------:R-:W-:Y:S06]  /*20a0*/  BRA `(.L_x_41) ;  /* 0x0000000000087947 */ /* 0x000fec0003800000 */
.L_x_42:
[----:B------:R-:W-:Y:S01]  /*20b0*/  LOP3.LUT R13, R9, 0x80000, RZ, 0xfc, !PT ;  /* 0x00080000090d7812 */ /* 0x000fe200078efcff */
[----:B------:R-:W-:-:S07]  /*20c0*/  IMAD.MOV.U32 R12, RZ, RZ, R8 ;  /* 0x000000ffff0c7224 */ /* 0x000fce00078e0008 */
.L_x_41:
[----:B------:R-:W-:Y:S05]  /*20d0*/  BSYNC.RECONVERGENT B1 ;  /* 0x0000000000017941 */ /* 0x000fea0003800200 */
.L_x_39:
[----:B------:R-:W-:Y:S02]  /*20e0*/  IMAD.MOV.U32 R2, RZ, RZ, R0 ;  /* 0x000000ffff027224 */ /* 0x000fe400078e0000 */
[----:B------:R-:W-:-:S04]  /*20f0*/  IMAD.MOV.U32 R3, RZ, RZ, 0x0 ;  /* 0x00000000ff037424 */ /* 0x000fc800078e00ff */
[----:B------:R-:W-:Y:S05]  /*2100*/  RET.REL.NODEC R2 `(binCellScalarOp) ;  /* 0xffffffdc02bc7950 */ /* 0x000fea0003c3ffff */
        .type           $binCellScalarOp$__internal_accurate_pow,@function
        .size           $binCellScalarOp$__internal_accurate_pow,(.L_x_122 - $binCellScalarOp$__internal_accurate_pow)
$binCellScalarOp$__internal_accurate_pow:
[----:B------:R-:W-:Y:S01]  /*2110*/  SHF.R.U32.HI R26, RZ, 0x14, R10 ;  /* 0x00000014ff1a7819 */ /* 0x000fe2000001160a */
[----:B------:R-:W-:Y:S01]  /*2120*/  IMAD.MOV.U32 R8, RZ, RZ, R14 ;  /* 0x000000ffff087224 */ /* 0x000fe200078e000e */
[----:B------:R-:W-:Y:S01]  /*2130*/  UMOV UR4, 0x7d2cafe2 ;  /* 0x7d2cafe200047882 */ /* 0x000fe20000000000 */
[----:B------:R-:W-:Y:S01]  /*2140*/  IMAD.MOV.U32 R9, RZ, RZ, R10 ;  /* 0x000000ffff097224 */ /* 0x000fe200078e000a */
[----:B------:R-:W-:Y:S01]  /*2150*/  ISETP.NE.AND P1, PT, R26, RZ, PT ;  /* 0x000000ff1a00720c */ /* 0x000fe20003f25270 */
[----:B------:R-:W-:Y:S01]  /*2160*/  IMAD.MOV.U32 R16, RZ, RZ, RZ ;  /* 0x000000ffff107224 */ /* 0x000fe200078e00ff */
[----:B------:R-:W-:Y:S01]  /*2170*/  UMOV UR5, 0x3eb0f5ff ;  /* 0x3eb0f5ff00057882 */ /* 0x000fe20000000000 */
[----:B------:R-:W-:Y:S02]  /*2180*/  IMAD.MOV.U32 R18, RZ, RZ, 0x41ad3b5a ;  /* 0x41ad3b5aff127424 */ /* 0x000fe400078e00ff */
[----:B------:R-:W-:-:S08]  /*2190*/  IMAD.MOV.U32 R19, RZ, RZ, 0x3ed0f5d2 ;  /* 0x3ed0f5d2ff137424 */ /* 0x000fd000078e00ff */
[----:B------:R-:W-:-:S10]  /*21a0*/  @!P1 DMUL R8, R8, 1.80143985094819840000e+16 ;  /* 0x4350000008089828 */ /* 0x000fd40000000000 */
[----:B------:R-:W-:Y:S01]  /*21b0*/  @!P1 IMAD.MOV.U32 R10, RZ, RZ, R9 ;  /* 0x000000ffff0a9224 */ /* 0x000fe200078e0009 */
[----:B------:R-:W-:Y:S01]  /*21c0*/  @!P1 LEA.HI R26, R9, 0xffffffca, RZ, 0xc ;  /* 0xffffffca091a9811 */ /* 0x000fe200078f60ff */
[----:B------:R-:W-:-:S03]  /*21d0*/  @!P1 IMAD.MOV.U32 R14, RZ, RZ, R8 ;  /* 0x000000ffff0e9224 */ /* 0x000fc600078e0008 */
[----:B------:R-:W-:Y:S01]  /*21e0*/  LOP3.LUT R10, R10, 0x800fffff, RZ, 0xc0, !PT ;  /* 0x800fffff0a0a7812 */ /* 0x000fe200078ec0ff */
[----:B------:R-:W-:-:S03]  /*21f0*/  VIADD R8, R26, 0xfffffc01 ;  /* 0xfffffc011a087836 */ /* 0x000fc60000000000 */
[----:B------:R-:W-:-:S04]  /*2200*/  LOP3.LUT R15, R10, 0x3ff00000, RZ, 0xfc, !PT ;  /* 0x3ff000000a0f7812 */ /* 0x000fc800078efcff */
[----:B------:R-:W-:-:S13]  /*2210*/  ISETP.GE.U32.AND P2, PT, R15, 0x3ff6a09f, PT ;  /* 0x3ff6a09f0f00780c */ /* 0x000fda0003f46070 */
[----:B------:R-:W-:Y:S02]  /*2220*/  @P2 VIADD R11, R15, 0xfff00000 ;  /* 0xfff000000f0b2836 */ /* 0x000fe40000000000 */
[----:B------:R-:W-:Y:S02]  /*2230*/  @P2 VIADD R8, R26, 0xfffffc02 ;  /* 0xfffffc021a082836 */ /* 0x000fe40000000000 */
[----:B------:R-:W-:-:S06]  /*2240*/  @P2 IMAD.MOV.U32 R15, RZ, RZ, R11 ;  /* 0x000000ffff0f2224 */ /* 0x000fcc00078e000b */
[C---:B------:R-:W-:Y:S02]  /*2250*/  DADD R12, R14.reuse, 1 ;  /* 0x3ff000000e0c7429 */ /* 0x040fe40000000000 */
[----:B------:R-:W-:-:S04]  /*2260*/  DADD R14, R14, -1 ;  /* 0xbff000000e0e7429 */ /* 0x000fc80000000000 */
[----:B------:R-:W0:Y:S02]  /*2270*/  MUFU.RCP64H R17, R13 ;  /* 0x0000000d00117308 */ /* 0x000e240000001800 */
[----:B0-----:R-:W-:-:S08]  /*2280*/  DFMA R10, -R12, R16, 1 ;  /* 0x3ff000000c0a742b */ /* 0x001fd00000000110 */
[----:B------:R-:W-:-:S08]  /*2290*/  DFMA R10, R10, R10, R10 ;  /* 0x0000000a0a0a722b */ /* 0x000fd0000000000a */
[----:B------:R-:W-:-:S08]  /*22a0*/  DFMA R16, R16, R10, R16 ;  /* 0x0000000a1010722b */ /* 0x000fd00000000010 */
[----:B------:R-:W-:-:S08]  /*22b0*/  DMUL R10, R16, R14 ;  /* 0x0000000e100a7228 */ /* 0x000fd00000000000 */
[----:B------:R-:W-:-:S08]  /*22c0*/  DFMA R10, R16, R14, R10 ;  /* 0x0000000e100a722b */ /* 0x000fd0000000000a */
[----:B------:R-:W-:Y:S02]  /*22d0*/  DMUL R20, R10, R10 ;  /* 0x0000000a0a147228 */ /* 0x000fe40000000000 */
[----:B------:R-:W-:-:S06]  /*22e0*/  DADD R22, R14, -R10 ;  /* 0x000000000e167229 */ /* 0x000fcc000000080a */
[----:B------:R-:W-:Y:S01]  /*22f0*/  DFMA R12, R20, UR4, R18 ;  /* 0x00000004140c7c2b */ /* 0x000fe20008000012 */
[----:B------:R-:W-:Y:S01]  /*2300*/  UMOV UR4, 0x75488a3f ;  /* 0x75488a3f00047882 */ /* 0x000fe20000000000 */
[----:B------:R-:W-:Y:S01]  /*2310*/  UMOV UR5, 0x3ef3b20a ;  /* 0x3ef3b20a00057882 */ /* 0x000fe20000000000 */
[----:B------:R-:W-:-:S05]  /*2320*/  DADD R22, R22, R22 ;  /* 0x0000000016167229 */ /* 0x000fca0000000016 */
[----:B------:R-:W-:Y:S01]  /*2330*/  DFMA R12, R20, R12, UR4 ;  /* 0x00000004140c7e2b */ /* 0x000fe2000800000c */
[----:B------:R-:W-:Y:S01]  /*2340*/  UMOV UR4, 0xe4faecd5 ;  /* 0xe4faecd500047882 */ /* 0x000fe20000000000 */
[----:B------:R-:W-:Y:S01]  /*2350*/  UMOV UR5, 0x3f1745cd ;  /* 0x3f1745cd00057882 */ /* 0x000fe20000000000 */
[----:B------:R-:W-:-:S05]  /*2360*/  DFMA R14, R14, -R10, R22 ;  /* 0x8000000a0e0e722b */ /* 0x000fca0000000016 */
[----:B------:R-:W-:Y:S01]  /*2370*/  DFMA R12, R20, R12, UR4 ;  /* 0x00000004140c7e2b */ /* 0x000fe2000800000c */
[----:B------:R-:W-:Y:S01]  /*2380*/  UMOV UR4, 0x258a578b ;  /* 0x258a578b00047882 */ /* 0x000fe20000000000 */
[----:B------:R-:W-:Y:S01]  /*2390*/  UMOV UR5, 0x3f3c71c7 ;  /* 0x3f3c71c700057882 */ /* 0x000fe20000000000 */
[----:B------:R-:W-:Y:S02]  /*23a0*/  DMUL R14, R16, R14 ;  /* 0x0000000e100e7228 */ /* 0x000fe40000000000 */
[----:B------:R-:W-:-:S03]  /*23b0*/  DMUL R16, R10, R10 ;  /* 0x0000000a0a107228 */ /* 0x000fc60000000000 */
[----:B------:R-:W-:Y:S01]  /*23c0*/  DFMA R12, R20, R12, UR4 ;  /* 0x00000004140c7e2b */ /* 0x000fe2000800000c */
[----:B------:R-:W-:Y:S01]  /*23d0*/  UMOV UR4, 0x9242b910 ;  /* 0x9242b91000047882 */ /* 0x000fe20000000000 */
[----:B------:R-:W-:-:S03]  /*23e0*/  UMOV UR5, 0x3f624924 ;  /* 0x3f62492400057882 */ /* 0x000fc60000000000 */
[----:B------:R-:W-:-:S03]  /*23f0*/  DFMA R24, R10, R10, -R16 ;  /* 0x0000000a0a18722b */ /* 0x000fc60000000810 */
[----:B------:R-:W-:Y:S01]  /*2400*/  DFMA R12, R20, R12, UR4 ;  /* 0x00000004140c7e2b */ /* 0x000fe2000800000c */
[----:B------:R-:W-:Y:S01]  /*2410*/  UMOV UR4, 0x99999dfb ;  /* 0x99999dfb00047882 */ /* 0x000fe20000000000 */
[----:B------:R-:W-:-:S06]  /*2420*/  UMOV UR5, 0x3f899999 ;  /* 0x3f89999900057882 */ /* 0x000fcc0000000000 */
[----:B------:R-:W-:Y:S01]  /*2430*/  DFMA R18, R20, R12, UR4 ;  /* 0x0000000414127e2b */ /* 0x000fe2000800000c */
[----:B------:R-:W-:Y:S01]  /*2440*/  UMOV UR4, 0x55555555 ;  /* 0x5555555500047882 */ /* 0x000fe20000000000 */
[----:B------:R-:W-:-:S06]  /*2450*/  UMOV UR5, 0x3fb55555 ;  /* 0x3fb5555500057882 */ /* 0x000fcc0000000000 */
[----:B------:R-:W-:-:S08]  /*2460*/  DFMA R12, R20, R18, UR4 ;  /* 0x00000004140c7e2b */ /* 0x000fd00008000012 */
[----:B------:R-:W-:Y:S01]  /*2470*/  DADD R22, -R12, UR4 ;  /* 0x000000040c167e29 */ /* 0x000fe20008000100 */
[----:B------:R-:W-:Y:S01]  /*2480*/  UMOV UR4, 0xb9e7b0 ;  /* 0x00b9e7b000047882 */ /* 0x000fe20000000000 */
[----:B------:R-:W-:-:S06]  /*2490*/  UMOV UR5, 0x3c46a4cb ;  /* 0x3c46a4cb00057882 */ /* 0x000fcc0000000000 */
[----:B------:R-:W-:Y:S02]  /*24a0*/  DFMA R20, R20, R18, R22 ;  /* 0x000000121414722b */ /* 0x000fe40000000016 */
[----:B------:R-:W-:Y:S01]  /*24b0*/  DMUL R18, R10, R16 ;  /* 0x000000100a127228 */ /* 0x000fe20000000000 */
[----:B------:R-:W-:Y:S02]  /*24c0*/  VIADD R23, R15, 0x100000 ;  /* 0x001000000f177836 */ /* 0x000fe40000000000 */
[----:B------:R-:W-:-:S03]  /*24d0*/  IMAD.MOV.U32 R22, RZ, RZ, R14 ;  /* 0x000000ffff167224 */ /* 0x000fc600078e000e */
[----:B------:R-:W-:-:S03]  /*24e0*/  DADD R20, RZ, R20 ;  /* 0x00000000ff147229 */ /* 0x000fc60000000014 */
[C---:B------:R-:W-:Y:S02]  /*24f0*/  DFMA R22, R10.reuse, R22, R24 ;  /* 0x000000160a16722b */ /* 0x040fe40000000018 */
[----:B------:R-:W-:-:S03]  /*2500*/  DFMA R24, R10, R16, -R18 ;  /* 0x000000100a18722b */ /* 0x000fc60000000812 */
[----:B------:R-:W-:Y:S01]  /*2510*/  DADD R20, R20, -UR4 ;  /* 0x8000000414147e29 */ /* 0x000fe20008000000 */
[----:B------:R-:W-:Y:S01]  /*2520*/  UMOV UR4, 0x80000000 ;  /* 0x8000000000047882 */ /* 0x000fe20000000000 */
[----:B------:R-:W-:-:S03]  /*2530*/  UMOV UR5, 0x43300000 ;  /* 0x4330000000057882 */ /* 0x000fc60000000000 */
[----:B------:R-:W-:-:S03]  /*2540*/  DFMA R24, R14, R16, R24 ;  /* 0x000000100e18722b */ /* 0x000fc60000000018 */
[----:B------:R-:W-:-:S05]  /*2550*/  DADD R16, R12, R20 ;  /* 0x000000000c107229 */ /* 0x000fca0000000014 */
[----:B------:R-:W-:-:S03]  /*2560*/  DFMA R22, R10, R22, R24 ;  /* 0x000000160a16722b */ /* 0x000fc60000000018 */
[----:B------:R-:W-:Y:S02]  /*2570*/  DADD R24, R12, -R16 ;  /* 0x000000000c187229 */ /* 0x000fe40000000810 */
[----:B------:R-:W-:-:S06]  /*2580*/  DMUL R12, R16, R18 ;  /* 0x00000012100c7228 */ /* 0x000fcc0000000000 */
[----:B------:R-:W-:Y:S02]  /*2590*/  DADD R24, R20, R24 ;  /* 0x0000000014187229 */ /* 0x000fe40000000018 */
[----:B------:R-:W-:-:S08]  /*25a0*/  DFMA R20, R16, R18, -R12 ;  /* 0x000000121014722b */ /* 0x000fd0000000080c */
[----:B------:R-:W-:-:S08]  /*25b0*/  DFMA R20, R16, R22, R20 ;  /* 0x000000161014722b */ /* 0x000fd00000000014 */
[----:B------:R-:W-:-:S08]  /*25c0*/  DFMA R24, R24, R18, R20 ;  /* 0x000000121818722b */ /* 0x000fd00000000014 */
[----:B------:R-:W-:-:S08]  /*25d0*/  DADD R18, R12, R24 ;  /* 0x000000000c127229 */ /* 0x000fd00000000018 */
[--C-:B------:R-:W-:Y:S02]  /*25e0*/  DADD R16, R10, R18.reuse ;  /* 0x000000000a107229 */ /* 0x100fe40000000012 */
[----:B------:R-:W-:-:S06]  /*25f0*/  DADD R12, R12, -R18 ;  /* 0x000000000c0c7229 */ /* 0x000fcc0000000812 */
[----:B------:R-:W-:Y:S02]  /*2600*/  DADD R10, R10, -R16 ;  /* 0x000000000a0a7229 */ /* 0x000fe40000000810 */
[----:B------:R-:W-:-:S06]  /*2610*/  DADD R12, R24, R12 ;  /* 0x00000000180c7229 */ /* 0x000fcc000000000c */
[----:B------:R-:W-:-:S08]  /*2620*/  DADD R10, R18, R10 ;  /* 0x00000000120a7229 */ /* 0x000fd0000000000a */
[----:B------:R-:W-:-:S08]  /*2630*/  DADD R10, R12, R10 ;  /* 0x000000000c0a7229 */ /* 0x000fd0000000000a */
[----:B------:R-:W-:Y:S01]  /*2640*/  DADD R14, R14, R10 ;  /* 0x000000000e0e7229 */ /* 0x000fe2000000000a */
[----:B------:R-:W-:Y:S01]  /*2650*/  LOP3.LUT R10, R8, 0x80000000, RZ, 0x3c, !PT ;  /* 0x80000000080a7812 */ /* 0x000fe200078e3cff */
[----:B------:R-:W-:-:S06]  /*2660*/  IMAD.MOV.U32 R11, RZ, RZ, 0x43300000 ;  /* 0x43300000ff0b7424 */ /* 0x000fcc00078e00ff */
[----:B------:R-:W-:Y:S02]  /*2670*/  DADD R12, R16, R14 ;  /* 0x00000000100c7229 */ /* 0x000fe4000000000e */
[----:B------:R-:W-:Y:S01]  /*2680*/  DADD R10, R10, -UR4 ;  /* 0x800000040a0a7e29 */ /* 0x000fe20008000000 */
[----:B------:R-:W-:Y:S01]  /*2690*/  UMOV UR4, 0xfefa39ef ;  /* 0xfefa39ef00047882 */ /* 0x000fe20000000000 */
[----:B------:R-:W-:-:S04]  /*26a0*/  UMOV UR5, 0x3fe62e42 ;  /* 0x3fe62e4200057882 */ /* 0x000fc80000000000 */
[--C-:B------:R-:W-:Y:S02]  /*26b0*/  DADD R16, R16, -R12.reuse ;  /* 0x0000000010107229 */ /* 0x100fe4000000080c */
[----:B------:R-:W-:-:S06]  /*26c0*/  DFMA R8, R10, UR4, R12 ;  /* 0x000000040a087c2b */ /* 0x000fcc000800000c */
[----:B------:R-:W-:Y:S02]  /*26d0*/  DADD R16, R14, R16 ;  /* 0x000000000e107229 */ /* 0x000fe40000000010 */
[----:B------:R-:W-:Y:S01]  /*26e0*/  DFMA R18, -R10, UR4, R8 ;  /* 0x000000040a127c2b */ /* 0x000fe20008000108 */
[----:B------:R-:W-:Y:S01]  /*26f0*/  UMOV UR4, 0x3b39803f ;  /* 0x3b39803f00047882 */ /* 0x000fe20000000000 */
[----:B------:R-:W-:-:S06]  /*2700*/  UMOV UR5, 0x3c7abc9e ;  /* 0x3c7abc9e00057882 */ /* 0x000fcc0000000000 */
[----:B------:R-:W-:Y:S01]  /*2710*/  DADD R18, -R12, R18 ;  /* 0x000000000c127229 */ /* 0x000fe20000000112 */
[----:B------:R-:W-:Y:S01]  /*2720*/  LOP3.LUT R13, R3, 0xff0fffff, RZ, 0xc0, !PT ;  /* 0xff0fffff030d7812 */ /* 0x000fe200078ec0ff */
[----:B------:R-:W-:-:S06]  /*2730*/  IMAD.MOV.U32 R12, RZ, RZ, R2 ;  /* 0x000000ffff0c7224 */ /* 0x000fcc00078e0002 */
[----:B------:R-:W-:-:S08]  /*2740*/  DADD R16, R16, -R18 ;  /* 0x0000000010107229 */ /* 0x000fd00000000812 */
[----:B------:R-:W-:Y:S01]  /*2750*/  DFMA R16, R10, UR4, R16 ;  /* 0x000000040a107c2b */ /* 0x000fe20008000010 */
[----:B------:R-:W-:Y:S01]  /*2760*/  UMOV UR4, 0xfefa39ef ;  /* 0xfefa39ef00047882 */ /* 0x000fe20000000000 */
[----:B------:R-:W-:Y:S01]  /*2770*/  IMAD.IADD R10, R3, 0x1, R3 ;  /* 0x00000001030a7824 */ /* 0x000fe200078e0203 */
[----:B------:R-:W-:-:S04]  /*2780*/  UMOV UR5, 0x3fe62e42 ;  /* 0x3fe62e4200057882 */ /* 0x000fc80000000000 */
[----:B------:R-:W-:Y:S01]  /*2790*/  ISETP.GT.U32.AND P1, PT, R10, -0x2000001, PT ;  /* 0xfdffffff0a00780c */ /* 0x000fe20003f24070 */
[----:B------:R-:W-:-:S03]  /*27a0*/  DADD R10, R8, R16 ;  /* 0x00000000080a7229 */ /* 0x000fc60000000010 */
[----:B------:R-:W-:-:S05]  /*27b0*/  SEL R13, R13, R3, P1 ;  /* 0x000000030d0d7207 */ /* 0x000fca0000800000 */
[----:B------:R-:W-:Y:S02]  /*27c0*/  DADD R8, R8, -R10 ;  /* 0x0000000008087229 */ /* 0x000fe4000000080a */
[----:B------:R-:W-:-:S06]  /*27d0*/  DMUL R2, R10, R12 ;  /* 0x0000000c0a027228 */ /* 0x000fcc0000000000 */
[----:B------:R-:W-:Y:S02]  /*27e0*/  DADD R8, R16, R8 ;  /* 0x0000000010087229 */ /* 0x000fe40000000008 */
[----:B------:R-:W-:-:S08]  /*27f0*/  DFMA R10, R10, R12, -R2 ;  /* 0x0000000c0a0a722b */ /* 0x000fd00000000802 */
[----:B------:R-:W-:Y:S01]  /*2800*/  DFMA R8, R8, R12, R10 ;  /* 0x0000000c0808722b */ /* 0x000fe2000000000a */
[----:B------:R-:W-:Y:S02]  /*2810*/  IMAD.MOV.U32 R12, RZ, RZ, 0x652b82fe ;  /* 0x652b82feff0c7424 */ /* 0x000fe400078e00ff */
[----:B------:R-:W-:-:S05]  /*2820*/  IMAD.MOV.U32 R13, RZ, RZ, 0x3ff71547 ;  /* 0x3ff71547ff0d7424 */ /* 0x000fca00078e00ff */
[----:B------:R-:W-:-:S08]  /*2830*/  DADD R10, R2, R8 ;  /* 0x00000000020a7229 */ /* 0x000fd00000000008 */
[----:B------:R-:W-:Y:S02]  /*2840*/  DFMA R12, R10, R12, 6.75539944105574400000e+15 ;  /* 0x433800000a0c742b */ /* 0x000fe4000000000c */
[----:B------:R-:W-:-:S06]  /*2850*/  FSETP.GEU.AND P1, PT, |R11|, 4.1917929649353027344, PT ;  /* 0x4086232b0b00780b */ /* 0x000fcc0003f2e200 */
[----:B------:R-:W-:-:S08]  /*2860*/  DADD R14, R12, -6.75539944105574400000e+15 ;  /* 0xc33800000c0e7429 */ /* 0x000fd00000000000 */
[----:B------:R-:W-:Y:S01]  /*2870*/  DFMA R16, R14, -UR4, R10 ;  /* 0x800000040e107c2b */ /* 0x000fe2000800000a */
[----:B------:R-:W-:Y:S01]  /*2880*/  UMOV UR4, 0x3b39803f ;  /* 0x3b39803f00047882 */ /* 0x000fe20000000000 */
[----:B------:R-:W-:-:S06]  /*2890*/  UMOV UR5, 0x3c7abc9e ;  /* 0x3c7abc9e00057882 */ /* 0x000fcc0000000000 */
[----:B------:R-:W-:Y:S01]  /*28a0*/  DFMA R14, R14, -UR4, R16 ;  /* 0x800000040e0e7c2b */ /* 0x000fe20008000010 */
[----:B------:R-:W-:Y:S01]  /*28b0*/  UMOV UR4, 0x69ce2bdf ;  /* 0x69ce2bdf00047882 */ /* 0x000fe20000000000 */
[----:B------:R-:W-:Y:S01]  /*28c0*/  IMAD.MOV.U32 R16, RZ, RZ, -0x35dec16 ;  /* 0xfca213eaff107424 */ /* 0x000fe200078e00ff */
[----:B------:R-:W-:Y:S01]  /*28d0*/  UMOV UR5, 0x3e5ade15 ;  /* 0x3e5ade1500057882 */ /* 0x000fe20000000000 */
[----:B------:R-:W-:-:S06]  /*28e0*/  IMAD.MOV.U32 R17, RZ, RZ, 0x3e928af3 ;  /* 0x3e928af3ff117424 */ /* 0x000fcc00078e00ff */
[----:B------:R-:W-:Y:S01]  /*28f0*/  DFMA R16, R14, UR4, R16 ;  /* 0x000000040e107c2b */ /* 0x000fe20008000010 */
[----:B------:R-:W-:Y:S01]  /*2900*/  UMOV UR4, 0x62401315 ;  /* 0x6240131500047882 */ /* 0x000fe20000000000 */
[----:B------:R-:W-:-:S06]  /*2910*/  UMOV UR5, 0x3ec71dee ;  /* 0x3ec71dee00057882 */ /* 0x000fcc0000000000 */
[----:B------:R-:W-:Y:S01]  /*2920*/  DFMA R16, R14, R16, UR4 ;  /* 0x000000040e107e2b */ /* 0x000fe20008000010 */
        /* <DEDUP_REMOVED lines=20> */
[----:B------:R-:W-:-:S08]  /*2a70*/  DFMA R16, R14, R16, UR4 ;  /* 0x000000040e107e2b */ /* 0x000fd00008000010 */
[----:B------:R-:W-:-:S08]  /*2a80*/  DFMA R16, R14, R16, 1 ;  /* 0x3ff000000e10742b */ /* 0x000fd00000000010 */
[----:B------:R-:W-:Y:S02]  /*2a90*/  DFMA R16, R14, R16, 1 ;  /* 0x3ff000000e10742b */ /* 0x000fe40000000010 */
[----:B------:R-:W-:-:S08]  /*2aa0*/  DADD R14, R2, -R10 ;  /* 0x00000000020e7229 */ /* 0x000fd0000000080a */
[----:B------:R-:W-:Y:S02]  /*2ab0*/  IMAD R3, R12, 0x100000, R17 ;  /* 0x001000000c037824 */ /* 0x000fe400078e0211 */
[----:B------:R-:W-:Y:S01]  /*2ac0*/  IMAD.MOV.U32 R2, RZ, RZ, R16 ;  /* 0x000000ffff027224 */ /* 0x000fe200078e0010 */
[----:B------:R-:W-:Y:S06]  /*2ad0*/  @!P1 BRA `(.L_x_44) ;  /* 0x0000000000349947 */ /* 0x000fec0003800000 */
[----:B------:R-:W-:Y:S01]  /*2ae0*/  FSETP.GEU.AND P2, PT, |R11|, 4.2275390625, PT ;  /* 0x408748000b00780b */ /* 0x000fe20003f4e200 */
[C---:B------:R-:W-:Y:S02]  /*2af0*/  DADD R18, R10.reuse, +INF ;  /* 0x7ff000000a127429 */ /* 0x040fe40000000000 */
[----:B------:R-:W-:-:S08]  /*2b00*/  DSETP.GEU.AND P1, PT, R10, RZ, PT ;  /* 0x000000ff0a00722a */ /* 0x000fd00003f2e000 */
[----:B------:R-:W-:Y:S02]  /*2b10*/  FSEL R3, R19, RZ, P1 ;  /* 0x000000ff13037208 */ /* 0x000fe40000800000 */
[----:B------:R-:W-:Y:S01]  /*2b20*/  @!P2 LEA.HI R2, R12, R12, RZ, 0x1 ;  /* 0x0000000c0c02a211 */ /* 0x000fe200078f08ff */
[----:B------:R-:W-:-:S03]  /*2b30*/  @!P2 IMAD.MOV.U32 R10, RZ, RZ, R16 ;  /* 0x000000ffff0aa224 */ /* 0x000fc600078e0010 */
[----:B------:R-:W-:Y:S02]  /*2b40*/  @!P2 SHF.R.S32.HI R11, RZ, 0x1, R2 ;  /* 0x00000001ff0ba819 */ /* 0x000fe40000011402 */
[----:B------:R-:W-:-:S03]  /*2b50*/  FSEL R2, R18, RZ, P1 ;  /* 0x000000ff12027208 */ /* 0x000fc60000800000 */
[----:B------:R-:W-:Y:S02]  /*2b60*/  @!P2 IMAD.IADD R12, R12, 0x1, -R11 ;  /* 0x000000010c0ca824 */ /* 0x000fe400078e0a0b */
[----:B------:R-:W-:-:S03]  /*2b70*/  @!P2 IMAD R11, R11, 0x100000, R17 ;  /* 0x001000000b0ba824 */ /* 0x000fc600078e0211 */
[----:B------:R-:W-:Y:S01]  /*2b80*/  @!P2 LEA R13, R12, 0x3ff00000, 0x14 ;  /* 0x3ff000000c0da811 */ /* 0x000fe200078ea0ff */
[----:B------:R-:W-:-:S06]  /*2b90*/  @!P2 IMAD.MOV.U32 R12, RZ, RZ, RZ ;  /* 0x000000ffff0ca224 */ /* 0x000fcc00078e00ff */
[----:B------:R-:W-:-:S11]  /*2ba0*/  @!P2 DMUL R2, R10, R12 ;  /* 0x0000000c0a02a228 */ /* 0x000fd60000000000 */
.L_x_44:
[----:B------:R-:W-:Y:S02]  /*2bb0*/  DSETP.NEU.AND P1, PT, |R2|, +INF , PT ;  /* 0x7ff000000200742a */ /* 0x000fe40003f2d200 */
[----:B------:R-:W-:-:S12]  /*2bc0*/  DADD R14, R8, R14 ;  /* 0x00000000080e7229 */ /* 0x000fd8000000000e */
[----:B------:R-:W-:-:S10]  /*2bd0*/  @P1 DFMA R2, R14, R2, R2 ;  /* 0x000000020e02122b */ /* 0x000fd40000000002 */
[----:B------:R-:W-:Y:S02]  /*2be0*/  IMAD.MOV.U32 R8, RZ, RZ, R2 ;  /* 0x000000ffff087224 */ /* 0x000fe400078e0002 */
[----:B------:R-:W-:Y:S02]  /*2bf0*/  IMAD.MOV.U32 R9, RZ, RZ, R3 ;  /* 0x000000ffff097224 */ /* 0x000fe400078e0003 */
[----:B------:R-:W-:Y:S02]  /*2c00*/  IMAD.MOV.U32 R2, RZ, RZ, R0 ;  /* 0x000000ffff027224 */ /* 0x000fe400078e0000 */
[----:B------:R-:W-:-:S04]  /*2c10*/  IMAD.MOV.U32 R3, RZ, RZ, 0x0 ;  /* 0x00000000ff037424 */ /* 0x000fc800078e00ff */
[----:B------:R-:W-:Y:S05]  /*2c20*/  RET.REL.NODEC R2 `(binCellScalarOp) ;  /* 0xffffffd002f47950 */ /* 0x000fea0003c3ffff */
.L_x_45:
        /* <DEDUP_REMOVED lines=13> */
.L_x_122:


//--------------------- .text.binCellOp           --------------------------
	.section	.text.binCellOp,"ax",@progbits
	.align	128
        .global         binCellOp
        .type           binCellOp,@function
        .size           binCellOp,(.L_x_124 - binCellOp)
        .other          binCellOp,@"STO_CUDA_ENTRY STV_DEFAULT"
binCellOp:
.text.binCellOp:
[----:B------:R-:W-:Y:S01]  /*0000*/  LDC R1, c[0x0][0x37c] ;  /* 0x0000df00ff017b82 */ /* 0x000fe20000000800 */
[----:B------:R-:W0:Y:S01]  /*0010*/  S2R R3, SR_CTAID.Y ;  /* 0x0000000000037919 */ /* 0x000e220000002600 */
[----:B------:R-:W1:Y:S01]  /*0020*/  LDCU UR4, c[0x0][0x360] ;  /* 0x00006c00ff0477ac */ /* 0x000e620008000800 */
[----:B------:R-:W0:Y:S01]  /*0030*/  S2R R2, SR_TID.Y ;  /* 0x0000000000027919 */ /* 0x000e220000002200 */
[----:B------:R-:W0:Y:S01]  /*0040*/  LDCU UR5, c[0x0][0x364] ;  /* 0x00006c80ff0577ac */ /* 0x000e220008000800 */
[----:B------:R-:W1:Y:S01]  /*0050*/  S2R R0, SR_CTAID.X ;  /* 0x0000000000007919 */ /* 0x000e620000002500 */
[----:B------:R-:W2:Y:S01]  /*0060*/  LDCU.64 UR6, c[0x0][0x398] ;  /* 0x00007300ff0677ac */ /* 0x000ea20008000a00 */
[----:B------:R-:W1:Y:S01]  /*0070*/  S2R R5, SR_TID.X ;  /* 0x0000000000057919 */ /* 0x000e620000002100 */
[----:B0-----:R-:W-:-:S05]  /*0080*/  IMAD R3, R3, UR5, R2 ;  /* 0x0000000503037c24 */ /* 0x001fca000f8e0202 */
[----:B--2---:R-:W-:Y:S01]  /*0090*/  ISETP.GE.AND P0, PT, R3, UR7, PT ;  /* 0x0000000703007c0c */ /* 0x004fe2000bf06270 */
[----:B-1----:R-:W-:-:S05]  /*00a0*/  IMAD R0, R0, UR4, R5 ;  /* 0x0000000400007c24 */ /* 0x002fca000f8e0205 */
[----:B------:R-:W-:-:S13]  /*00b0*/  ISETP.LT.AND P0, PT, R0, UR6, !P0 ;  /* 0x0000000600007c0c */ /* 0x000fda000c701270 */
[----:B------:R-:W-:Y:S05]  /*00c0*/  @!P0 EXIT ;  /* 0x000000000000894d */ /* 0x000fea0003800000 */
[----:B------:R-:W0:Y:S01]  /*00d0*/  LDC R8, c[0x0][0x3a0] ;  /* 0x0000e800ff087b82 */ /* 0x000e220000000800 */
[----:B------:R-:W1:Y:S01]  /*00e0*/  LDCU.64 UR4, c[0x0][0x358] ;  /* 0x00006b00ff0477ac */ /* 0x000e620008000a00 */
[----:B------:R-:W-:Y:S02]  /*00f0*/  IMAD R2, R0, UR7, R3 ;  /* 0x0000000700027c24 */ /* 0x000fe4000f8e0203 */
[----:B------:R-:W-:-:S04]  /*0100*/  IMAD.MOV.U32 R9, RZ, RZ, R0 ;  /* 0x000000ffff097224 */ /* 0x000fc800078e0000 */
[----:B------:R-:W2:Y:S08]  /*0110*/  LDC R10, c[0x0][0x3a4] ;  /* 0x0000e900ff0a7b82 */ /* 0x000eb00000000800 */
[----:B------:R-:W3:Y:S08]  /*0120*/  LDC.64 R4, c[0x0][0x380] ;  /* 0x0000e000ff047b82 */ /* 0x000ef00000000a00 */
[----:B------:R-:W4:Y:S01]  /*0130*/  LDC.64 R6, c[0x0][0x388] ;  /* 0x0000e200ff067b82 */ /* 0x000f220000000a00 */
[----:B0-----:R-:W-:-:S02]  /*0140*/  ISETP.NE.AND P0, PT, R8, 0x1, PT ;  /* 0x000000010800780c */ /* 0x001fc40003f05270 */
[----:B--2---:R-:W-:-:S11]  /*0150*/  ISETP.NE.AND P1, PT, R10, 0x1, PT ;  /* 0x000000010a00780c */ /* 0x004fd60003f25270 */
[----:B-1----:R-:W-:Y:S05]  /*0160*/  @!P0 BRA `(.L_x_46) ;  /* 0x00000000000c8947 */ /* 0x002fea0003800000 */
[----:B------:R-:W-:Y:S01]  /*0170*/  ISETP.NE.AND P0, PT, R8, 0x2, PT ;  /* 0x000000020800780c */ /* 0x000fe20003f05270 */
[----:B------:R-:W-:-:S12]  /*0180*/  IMAD.MOV.U32 R9, RZ, RZ, R2 ;  /* 0x000000ffff097224 */ /* 0x000fd800078e0002 */
[----:B------:R-:W-:-:S07]  /*0190*/  @!P0 IMAD.MOV.U32 R9, RZ, RZ, R3 ;  /* 0x000000ffff098224 */ /* 0x000fce00078e0003 */
.L_x_46:
[----:B------:R-:W-:Y:S05]  /*01a0*/  @!P1 BRA `(.L_x_47) ;  /* 0x00000000000c9947 */ /* 0x000fea0003800000 */
[----:B------:R-:W-:Y:S01]  /*01b0*/  ISETP.NE.AND P0, PT, R10, 0x2, PT ;  /* 0x000000020a00780c */ /* 0x000fe20003f05270 */
[----:B------:R-:W-:-:S12]  /*01c0*/  IMAD.MOV.U32 R0, RZ, RZ, R2 ;  /* 0x000000ffff007224 */ /* 0x000fd800078e0002 */
[----:B------:R-:W-:-:S07]  /*01d0*/  @!P0 IMAD.MOV.U32 R0, RZ, RZ, R3 ;  /* 0x000000ffff008224 */ /* 0x000fce00078e0003 */
.L_x_47:
[----:B---3--:R-:W-:Y:S01]  /*01e0*/  IMAD.WIDE R4, R9, 0x8, R4 ;  /* 0x0000000809047825 */ /* 0x008fe200078e0204 */
[----:B------:R-:W0:Y:S03]  /*01f0*/  LDC R3, c[0x0][0x3a8] ;  /* 0x0000ea00ff037b82 */ /* 0x000e260000000800 */
[----:B----4-:R-:W-:Y:S02]  /*0200*/  IMAD.WIDE R6, R0, 0x8, R6 ;  /* 0x0000000800067825 */ /* 0x010fe400078e0206 */
[----:B------:R-:W5:Y:S04]  /*0210*/  LDG.E.64 R4, desc[UR4][R4.64] ;  /* 0x0000000404047981 */ /* 0x000f68000c1e1b00 */
[----:B------:R-:W5:Y:S01]  /*0220*/  LDG.E.64 R6, desc[UR4][R6.64] ;  /* 0x0000000406067981 */ /* 0x000f62000c1e1b00 */
[----:B------:R-:W-:-:S02]  /*0230*/  IMAD.MOV.U32 R8, RZ, RZ, 0x0 ;  /* 0x00000000ff087424 */ /* 0x000fc400078e00ff */
[----:B------:R-:W-:Y:S01]  /*0240*/  IMAD.MOV.U32 R9, RZ, RZ, -0x3f70c800 ;  /* 0xc08f3800ff097424 */ /* 0x000fe200078e00ff */
[----:B0-----:R-:W-:-:S13]  /*0250*/  ISETP.GT.AND P0, PT, R3, 0x5, PT ;  /* 0x000000050300780c */ /* 0x001fda0003f04270 */
[----:B------:R-:W-:Y:S05]  /*0260*/  @P0 BRA `(.L_x_48) ;  /* 0x0000000400d80947 */ /* 0x000fea0003800000 */
[----:B------:R-:W-:-:S13]  /*0270*/  ISETP.GT.AND P0, PT, R3, 0x2, PT ;  /* 0x000000020300780c */ /* 0x000fda0003f04270 */
[----:B------:R-:W-:Y:S05]  /*0280*/  @P0 BRA `(.L_x_49) ;  /* 0x0000000000340947 */ /* 0x000fea0003800000 */
[----:B------:R-:W-:-:S05]  /*0290*/  VIMNMX.U32 R0, PT, PT, R3, 0x2, PT ;  /* 0x0000000203007848 */ /* 0x000fca0003fe0000 */
[----:B------:R-:W-:-:S04]  /*02a0*/  IMAD.SHL.U32 R0, R0, 0x4, RZ ;  /* 0x0000000400007824 */ /* 0x000fc800078e00ff */
[----:B------:R-:W0:Y:S02]  /*02b0*/  LDC R10, c[0x2][R0] ;  /* 0x00800000000a7b82 */ /* 0x000e240000000800 */
[----:B0-----:R-:W-:-:S04]  /*02c0*/  SHF.R.S32.HI R11, RZ, 0x1f, R10 ;  /* 0x0000001fff0b7819 */ /* 0x001fc8000001140a */
.L_x_109:
[----:B------:R-:W-:Y:S05]  /*02d0*/  BRX R10 -0x2e0                                                  (*"BRANCH_TARGETS .L_x_110,.L_x_111,.L_x_112"*) ;  /* 0xfffffffc0a487949 */ /* 0x000fea000383ffff */
.L_x_111:
[----:B-----5:R-:W-:Y:S01]  /*02e0*/  DADD R8, R4, -R6 ;  /* 0x0000000004087229 */ /* 0x020fe20000000806 */
[----:B------:R-:W-:Y:S10]  /*02f0*/  BRA `(.L_x_50) ;  /* 0x0000000800887947 */ /* 0x000ff40003800000 */
.L_x_110:
[----:B-----5:R-:W-:Y:S01]  /*0300*/  DADD R8, R4, R6 ;  /* 0x0000000004087229 */ /* 0x020fe20000000006 */
[----:B------:R-:W-:Y:S10]  /*0310*/  BRA `(.L_x_50) ;  /* 0x0000000800807947 */ /* 0x000ff40003800000 */
.L_x_112:
[----:B------:R-:W-:-:S13]  /*0320*/  ISETP.NE.AND P0, PT, R3, 0x2, PT ;  /* 0x000000020300780c */ /* 0x000fda0003f05270 */
[----:B------:R-:W-:Y:S05]  /*0330*/  @P0 BRA `(.L_x_50) ;  /* 0x0000000800780947 */ /* 0x000fea0003800000 */
[----:B-----5:R-:W-:Y:S01]  /*0340*/  DMUL R8, R4, R6 ;  /* 0x0000000604087228 */ /* 0x020fe20000000000 */
[----:B------:R-:W-:Y:S10]  /*0350*/  BRA `(.L_x_50) ;  /* 0x0000000800707947 */ /* 0x000ff40003800000 */
.L_x_49:
[----:B------:R-:W-:-:S05]  /*0360*/  IMAD.MOV.U32 R0, RZ, RZ, -0x3 ;  /* 0xfffffffdff007424 */ /* 0x000fca00078e00ff */
[----:B------:R-:W-:-:S05]  /*0370*/  VIADDMNMX.U32 R0, R3, R0, 0x2, PT ;  /* 0x0000000203007446 */ /* 0x000fca0003800000 */
[----:B------:R-:W-:-:S04]  /*0380*/  IMAD.SHL.U32 R0, R0, 0x4, RZ ;  /* 0x0000000400007824 */ /* 0x000fc800078e00ff */
[----:B------:R-:W0:Y:S02]  /*0390*/  LDC R10, c[0x2][R0+0x18] ;  /* 0x00800600000a7b82 */ /* 0x000e240000000800 */
[----:B0-----:R-:W-:-:S04]  /*03a0*/  SHF.R.S32.HI R11, RZ, 0x1f, R10 ;  /* 0x0000001fff0b7819 */ /* 0x001fc8000001140a */
.L_x_113:
[----:B------:R-:W-:Y:S05]  /*03b0*/  BRX R10 -0x3c0                                                  (*"BRANCH_TARGETS .L_x_114,.L_x_115,.L_x_116"*) ;  /* 0xfffffffc0a107949 */ /* 0x000fea000383ffff */
.L_x_115:
[----:B-----5:R-:W-:Y:S01]  /*03c0*/  SHF.R.U32.HI R0, RZ, 0x14, R7 ;  /* 0x00000014ff007819 */ /* 0x020fe20000011607 */
[----:B------:R-:W-:Y:S01]  /*03d0*/  DADD R10, -RZ, |R4| ;  /* 0x00000000ff0a7229 */ /* 0x000fe20000000504 */
[----:B------:R-:W-:Y:S02]  /*03e0*/  BSSY.RECONVERGENT B0, `(.L_x_51) ;  /* 0x0000009000007945 */ /* 0x000fe40003800200 */
[----:B------:R-:W-:-:S05]  /*03f0*/  SGXT.U32 R0, R0, 0xb ;  /* 0x0000000b0000781a */ /* 0x000fca0000000000 */
[----:B------:R-:W-:-:S05]  /*0400*/  VIADD R3, R0, 0xfffffc0c ;  /* 0xfffffc0c00037836 */ /* 0x000fca0000000000 */
[CC--:B------:R-:W-:Y:S02]  /*0410*/  SHF.L.U32 R0, R6.reuse, R3.reuse, RZ ;  /* 0x0000000306007219 */ /* 0x0c0fe400000006ff */
[----:B------:R-:W-:Y:S02]  /*0420*/  SHF.L.U64.HI R3, R6, R3, R7 ;  /* 0x0000000306037219 */ /* 0x000fe40000010207 */
[----:B------:R-:W-:Y:S02]  /*0430*/  ISETP.NE.U32.AND P0, PT, R0, RZ, PT ;  /* 0x000000ff0000720c */ /* 0x000fe40003f05070 */
[----:B------:R-:W-:Y:S02]  /*0440*/  MOV R0, 0x470 ;  /* 0x0000047000007802 */ /* 0x000fe40000000f00 */
[----:B------:R-:W-:-:S13]  /*0450*/  ISETP.NE.AND.EX P0, PT, R3, -0x80000000, PT, P0 ;  /* 0x800000000300780c */ /* 0x000fda0003f05300 */
[----:B------:R-:W-:Y:S05]  /*0460*/  CALL.REL.NOINC `($binCellOp$__internal_accurate_pow) ;  /* 0x0000000c00b47944 */ /* 0x000fea0003c00000 */
[----:B------:R-:W-:Y:S05]  /*0470*/  BSYNC.RECONVERGENT B0 ;  /* 0x0000000000007941 */ /* 0x000fea0003800200 */
.L_x_51:
        /* <DEDUP_REMOVED lines=15> */
.L_x_53:
[----:B------:R-:W-:Y:S01]  /*0570*/  ISETP.GE.AND P2, PT, R7, RZ, PT ;  /* 0x000000ff0700720c */ /* 0x000fe20003f46270 */
[----:B------:R-:W-:Y:S01]  /*0580*/  IMAD.MOV.U32 R8, RZ, RZ, RZ ;  /* 0x000000ffff087224 */ /* 0x000fe200078e00ff */
[----:B------:R-:W-:-:S11]  /*0590*/  SEL R9, R5, RZ, !P0 ;  /* 0x000000ff05097207 */ /* 0x000fd60004000000 */
[----:B------:R-:W-:-:S07]  /*05a0*/  @!P2 LOP3.LUT R9, R9, 0x7ff00000, RZ, 0xfc, !PT ;  /* 0x7ff000000909a812 */ /* 0x000fce00078efcff */
.L_x_54:
[----:B------:R-:W-:Y:S05]  /*05b0*/  BSYNC.RECONVERGENT B0 ;  /* 0x0000000000007941 */ /* 0x000fea0003800200 */
.L_x_52:
        /* <DEDUP_REMOVED lines=27> */
.L_x_57:
[----:B------:R-:W-:Y:S01]  /*0770*/  ISETP.GE.AND P1, PT, R7, RZ, PT ;  /* 0x000000ff0700720c */ /* 0x000fe20003f26270 */
[----:B------:R-:W-:-:S06]  /*0780*/  DSETP.GT.AND P0, PT, |R4|, 1, PT ;  /* 0x3ff000000400742a */ /* 0x000fcc0003f04200 */
[----:B------:R-:W-:Y:S01]  /*0790*/  SEL R10, RZ, 0x7ff00000, !P0 ;  /* 0x7ff00000ff0a7807 */ /* 0x000fe20004000000 */
[----:B------:R-:W-:-:S05]  /*07a0*/  DSETP.NEU.AND P0, PT, R4, -1, PT ;  /* 0xbff000000400742a */ /* 0x000fca0003f0d000 */
[----:B------:R-:W-:-:S04]  /*07b0*/  @!P1 LOP3.LUT R10, R10, 0x7ff00000, RZ, 0x3c, !PT ;  /* 0x7ff000000a0a9812 */ /* 0x000fc800078e3cff */
[----:B------:R-:W-:Y:S01]  /*07c0*/  SEL R11, R10, 0x3ff00000, P0 ;  /* 0x3ff000000a0b7807 */ /* 0x000fe20000000000 */
[----:B------:R-:W-:-:S07]  /*07d0*/  IMAD.MOV.U32 R10, RZ, RZ, RZ ;  /* 0x000000ffff0a7224 */ /* 0x000fce00078e00ff */
.L_x_56:
[----:B------:R-:W-:Y:S05]  /*07e0*/  BSYNC.RECONVERGENT B0 ;  /* 0x0000000000007941 */ /* 0x000fea0003800200 */
.L_x_55:
[----:B------:R-:W-:-:S06]  /*07f0*/  DSETP.NEU.AND P0, PT, R6, RZ, PT ;  /* 0x000000ff0600722a */ /* 0x000fcc0003f0d000 */
[----:B------:R-:W-:-:S06]  /*0800*/  DSETP.EQ.OR P0, PT, R4, 1, !P0 ;  /* 0x3ff000000400742a */ /* 0x000fcc0004702400 */
[----:B------:R-:W-:Y:S02]  /*0810*/  FSEL R8, R10, RZ, !P0 ;  /* 0x000000ff0a087208 */ /* 0x000fe40004000000 */
[----:B------:R-:W-:Y:S01]  /*0820*/  FSEL R9, R11, 1.875, !P0 ;  /* 0x3ff000000b097808 */ /* 0x000fe20004000000 */
[----:B------:R-:W-:Y:S06]  /*0830*/  BRA `(.L_x_50) ;  /* 0x0000000400387947 */ /* 0x000fec0003800000 */
.L_x_114:
[----:B-----5:R-:W0:Y:S01]  /*0840*/  MUFU.RCP64H R9, R7 ;  /* 0x0000000700097308 */ /* 0x020e220000001800 */
[----:B------:R-:W-:Y:S01]  /*0850*/  IMAD.MOV.U32 R8, RZ, RZ, 0x1 ;  /* 0x00000001ff087424 */ /* 0x000fe200078e00ff */
[----:B------:R-:W-:Y:S01]  /*0860*/  FSETP.GEU.AND P1, PT, |R5|, 6.5827683646048100446e-37, PT ;  /* 0x036000000500780b */ /* 0x000fe20003f2e200 */
[----:B------:R-:W-:Y:S04]  /*0870*/  BSSY.RECONVERGENT B0, `(.L_x_58) ;  /* 0x000000e000007945 */ /* 0x000fe80003800200 */
[----:B0-----:R-:W-:-:S08]  /*0880*/  DFMA R10, -R6, R8, 1 ;  /* 0x3ff00000060a742b */ /* 0x001fd00000000108 */
[----:B------:R-:W-:-:S08]  /*0890*/  DFMA R10, R10, R10, R10 ;  /* 0x0000000a0a0a722b */ /* 0x000fd0000000000a */
[----:B------:R-:W-:-:S08]  /*08a0*/  DFMA R10, R8, R10, R8 ;  /* 0x0000000a080a722b */ /* 0x000fd00000000008 */
[----:B------:R-:W-:-:S08]  /*08b0*/  DFMA R8, -R6, R10, 1 ;  /* 0x3ff000000608742b */ /* 0x000fd0000000010a */
[----:B------:R-:W-:-:S08]  /*08c0*/  DFMA R8, R10, R8, R10 ;  /* 0x000000080a08722b */ /* 0x000fd0000000000a */
[----:B------:R-:W-:-:S08]  /*08d0*/  DMUL R10, R4, R8 ;  /* 0x00000008040a7228 */ /* 0x000fd00000000000 */
[----:B------:R-:W-:-:S08]  /*08e0*/  DFMA R12, -R6, R10, R4 ;  /* 0x0000000a060c722b */ /* 0x000fd00000000104 */
[----:B------:R-:W-:-:S10]  /*08f0*/  DFMA R8, R8, R12, R10 ;  /* 0x0000000c0808722b */ /* 0x000fd4000000000a */
[----:B------:R-:W-:-:S05]  /*0900*/  FFMA R0, RZ, R7, R9 ;  /* 0x00000007ff007223 */ /* 0x000fca0000000009 */
[----:B------:R-:W-:-:S13]  /*0910*/  FSETP.GT.AND P0, PT, |R0|, 1.469367938527859385e-39, PT ;  /* 0x001000000000780b */ /* 0x000fda0003f04200 */
[----:B------:R-:W-:Y:S05]  /*0920*/  @P0 BRA P1, `(.L_x_59) ;  /* 0x0000000000080947 */ /* 0x000fea0000800000 */
[----:B------:R-:W-:-:S07]  /*0930*/  MOV R0, 0x950 ;  /* 0x0000095000007802 */ /* 0x000fce0000000f00 */
[----:B------:R-:W-:Y:S05]  /*0940*/  CALL.REL.NOINC `($__internal_1_$__cuda_sm20_div_rn_f64_full) ;  /* 0x0000000400047944 */ /* 0x000fea0003c00000 */
.L_x_59:
[----:B------:R-:W-:Y:S05]  /*0950*/  BSYNC.RECONVERGENT B0 ;  /* 0x0000000000007941 */ /* 0x000fea0003800200 */
.L_x_58:
[----:B------:R-:W-:Y:S05]  /*0960*/  BRA `(.L_x_50) ;  /* 0x0000000000ec7947 */ /* 0x000fea0003800000 */
.L_x_116:
[----:B------:R-:W-:-:S13]  /*0970*/  ISETP.NE.AND P0, PT, R3, 0x5, PT ;  /* 0x000000050300780c */ /* 0x000fda0003f05270 */
[----:B------:R-:W-:Y:S05]  /*0980*/  @P0 BRA `(.L_x_50) ;  /* 0x0000000000e40947 */ /* 0x000fea0003800000 */
[----:B-----5:R-:W-:Y:S01]  /*0990*/  DSETP.GEU.AND P0, PT, R4, R6, PT ;  /* 0x000000060400722a */ /* 0x020fe20003f0e000 */
[----:B------:R-:W-:-:S05]  /*09a0*/  IMAD.MOV.U32 R8, RZ, RZ, RZ ;  /* 0x000000ffff087224 */ /* 0x000fca00078e00ff */
[----:B------:R-:W-:Y:S01]  /*09b0*/  FSEL R9, RZ, 1.875, P0 ;  /* 0x3ff00000ff097808 */ /* 0x000fe20000000000 */
[----:B------:R-:W-:Y:S07]  /*09c0*/  BRA `(.L_x_50) ;  /* 0x0000000000d47947 */ /* 0x000fee0003800000 */
.L_x_48:
[----:B------:R-:W-:-:S13]  /*09d0*/  ISETP.GT.AND P0, PT, R3, 0x8, PT ;  /* 0x000000080300780c */ /* 0x000fda0003f04270 */
[----:B------:R-:W-:Y:S05]  /*09e0*/  @P0 BRA `(.L_x_60) ;  /* 0x0000000000500947 */ /* 0x000fea0003800000 */
[----:B------:R-:W-:-:S05]  /*09f0*/  IMAD.MOV.U32 R0, RZ, RZ, -0x6 ;  /* 0xfffffffaff007424 */ /* 0x000fca00078e00ff */
[----:B------:R-:W-:-:S05]  /*0a00*/  VIADDMNMX.U32 R0, R3, R0, 0x2, PT ;  /* 0x0000000203007446 */ /* 0x000fca0003800000 */
[----:B------:R-:W-:-:S04]  /*0a10*/  IMAD.SHL.U32 R0, R0, 0x4, RZ ;  /* 0x0000000400007824 */ /* 0x000fc800078e00ff */
[----:B------:R-:W0:Y:S02]  /*0a20*/  LDC R10, c[0x2][R0+0xc] ;  /* 0x00800300000a7b82 */ /* 0x000e240000000800 */
[----:B0-----:R-:W-:-:S04]  /*0a30*/  SHF.R.S32.HI R11, RZ, 0x1f, R10 ;  /* 0x0000001fff0b7819 */ /* 0x001fc8000001140a */
.L_x_117:
[----:B------:R-:W-:Y:S05]  /*0a40*/  BRX R10 -0xa50                                                  (*"BRANCH_TARGETS .L_x_118,.L_x_119,.L_x_120"*) ;  /* 0xfffffff40a6c7949 */ /* 0x000fea000383ffff */
.L_x_119:
[----:B-----5:R-:W-:Y:S01]  /*0a50*/  DSETP.GT.AND P0, PT, R4, R6, PT ;  /* 0x000000060400722a */ /* 0x020fe20003f04000 */
[----:B------:R-:W-:-:S05]  /*0a60*/  IMAD.MOV.U32 R8, RZ, RZ, RZ ;  /* 0x000000ffff087224 */ /* 0x000fca00078e00ff */
[----:B------:R-:W-:Y:S01]  /*0a70*/  FSEL R9, RZ, 1.875, !P0 ;  /* 0x3ff00000ff097808 */ /* 0x000fe20004000000 */
[----:B------:R-:W-:Y:S07]  /*0a80*/  BRA `(.L_x_50) ;  /* 0x0000000000a47947 */ /* 0x000fee0003800000 */
.L_x_118:
[----:B-----5:R-:W-:Y:S01]  /*0a90*/  DSETP.GTU.AND P0, PT, R4, R6, PT ;  /* 0x000000060400722a */ /* 0x020fe20003f0c000 */
[----:B------:R-:W-:-:S05]  /*0aa0*/  IMAD.MOV.U32 R8, RZ, RZ, RZ ;  /* 0x000000ffff087224 */ /* 0x000fca00078e00ff */
[----:B------:R-:W-:Y:S01]  /*0ab0*/  FSEL R9, RZ, 1.875, P0 ;  /* 0x3ff00000ff097808 */ /* 0x000fe20000000000 */
[----:B------:R-:W-:Y:S07]  /*0ac0*/  BRA `(.L_x_50) ;  /* 0x0000000000947947 */ /* 0x000fee0003800000 */
.L_x_120:
[----:B------:R-:W-:-:S13]  /*0ad0*/  ISETP.NE.AND P0, PT, R3, 0x8, PT ;  /* 0x000000080300780c */ /* 0x000fda0003f05270 */
[----:B------:R-:W-:Y:S05]  /*0ae0*/  @P0 BRA `(.L_x_50) ;  /* 0x00000000008c0947 */ /* 0x000fea0003800000 */
[----:B-----5:R-:W-:Y:S01]  /*0af0*/  DSETP.GE.AND P0, PT, R4, R6, PT ;  /* 0x000000060400722a */ /* 0x020fe20003f06000 */
[----:B------:R-:W-:-:S05]  /*0b00*/  IMAD.MOV.U32 R8, RZ, RZ, RZ ;  /* 0x000000ffff087224 */ /* 0x000fca00078e00ff */
[----:B------:R-:W-:Y:S01]  /*0b10*/  FSEL R9, RZ, 1.875, !P0 ;  /* 0x3ff00000ff097808 */ /* 0x000fe20004000000 */
[----:B------:R-:W-:Y:S07]  /*0b20*/  BRA `(.L_x_50) ;  /* 0x00000000007c7947 */ /* 0x000fee0003800000 */
.L_x_60:
[----:B------:R-:W-:-:S13]  /*0b30*/  ISETP.GT.AND P0, PT, R3, 0xa, PT ;  /* 0x0000000a0300780c */ /* 0x000fda0003f04270 */
[----:B------:R-:W-:Y:S05]  /*0b40*/  @P0 BRA `(.L_x_61) ;  /* 0x0000000000300947 */ /* 0x000fea0003800000 */
[----:B------:R-:W-:-:S13]  /*0b50*/  ISETP.NE.AND P0, PT, R3, 0x9, PT ;  /* 0x000000090300780c */ /* 0x000fda0003f05270 */
[----:B------:R-:W-:Y:S05]  /*0b60*/  @!P0 BRA `(.L_x_62) ;  /* 0x0000000000188947 */ /* 0x000fea0003800000 */
[----:B------:R-:W-:-:S13]  /*0b70*/  ISETP.NE.AND P0, PT, R3, 0xa, PT ;  /* 0x0000000a0300780c */ /* 0x000fda0003f05270 */
[----:B------:R-:W-:Y:S05]  /*0b80*/  @P0 BRA `(.L_x_50) ;  /* 0x0000000000640947 */ /* 0x000fea0003800000 */
[----:B-----5:R-:W-:Y:S01]  /*0b90*/  DSETP.NEU.AND P0, PT, R4, R6, PT ;  /* 0x000000060400722a */ /* 0x020fe20003f0d000 */
[----:B------:R-:W-:-:S05]  /*0ba0*/  IMAD.MOV.U32 R8, RZ, RZ, RZ ;  /* 0x000000ffff087224 */ /* 0x000fca00078e00ff */
[----:B------:R-:W-:Y:S01]  /*0bb0*/  FSEL R9, RZ, 1.875, !P0 ;  /* 0x3ff00000ff097808 */ /* 0x000fe20004000000 */
[----:B------:R-:W-:Y:S07]  /*0bc0*/  BRA `(.L_x_50) ;  /* 0x0000000000547947 */ /* 0x000fee0003800000 */
.L_x_62:
[----:B-----5:R-:W-:Y:S01]  /*0bd0*/  DSETP.NEU.AND P0, PT, R4, R6, PT ;  /* 0x000000060400722a */ /* 0x020fe20003f0d000 */
[----:B------:R-:W-:-:S05]  /*0be0*/  IMAD.MOV.U32 R8, RZ, RZ, RZ ;  /* 0x000000ffff087224 */ /* 0x000fca00078e00ff */
[----:B------:R-:W-:Y:S01]  /*0bf0*/  FSEL R9, RZ, 1.875, P0 ;  /* 0x3ff00000ff097808 */ /* 0x000fe20000000000 */
[----:B------:R-:W-:Y:S07]  /*0c00*/  BRA `(.L_x_50) ;  /* 0x0000000000447947 */ /* 0x000fee0003800000 */
.L_x_61:
[----:B------:R-:W-:-:S13]  /*0c10*/  ISETP.NE.AND P0, PT, R3, 0xb, PT ;  /* 0x0000000b0300780c */ /* 0x000fda0003f05270 */
[----:B------:R-:W-:Y:S05]  /*0c20*/  @!P0 BRA `(.L_x_63) ;  /* 0x0000000000248947 */ /* 0x000fea0003800000 */
[----:B------:R-:W-:-:S13]  /*0c30*/  ISETP.NE.AND P0, PT, R3, 0xc, PT ;  /* 0x0000000c0300780c */ /* 0x000fda0003f05270 */
[----:B------:R-:W-:Y:S05]  /*0c40*/  @P0 BRA `(.L_x_50) ;  /* 0x0000000000340947 */ /* 0x000fea0003800000 */
[----:B-----5:R-:W-:Y:S01]  /*0c50*/  DSETP.MAX.AND P0, P1, R4, R6, PT ;  /* 0x000000060400722a */ /* 0x020fe2000390f000 */
[----:B------:R-:W-:Y:S02]  /*0c60*/  IMAD.MOV.U32 R0, RZ, RZ, R5 ;  /* 0x000000ffff007224 */ /* 0x000fe400078e0005 */
[----:B------:R-:W-:-:S03]  /*0c70*/  IMAD.MOV.U32 R3, RZ, RZ, R7 ;  /* 0x000000ffff037224 */ /* 0x000fc600078e0007 */
[----:B------:R-:W-:Y:S02]  /*0c80*/  SEL R8, R4, R6, P0 ;  /* 0x0000000604087207 */ /* 0x000fe40000000000 */
[----:B------:R-:W-:-:S06]  /*0c90*/  FSEL R9, R0, R3, P0 ;  /* 0x0000000300097208 */ /* 0x000fcc0000000000 */
[----:B------:R-:W-:Y:S01]  /*0ca0*/  @P1 LOP3.LUT R9, R3, 0x80000, RZ, 0xfc, !PT ;  /* 0x0008000003091812 */ /* 0x000fe200078efcff */
[----:B------:R-:W-:Y:S06]  /*0cb0*/  BRA `(.L_x_50) ;  /* 0x0000000000187947 */ /* 0x000fec0003800000 */
.L_x_63:
[----:B-----5:R-:W-:Y:S01]  /*0cc0*/  DSETP.MIN.AND P0, P1, R4, R6, PT ;  /* 0x000000060400722a */ /* 0x020fe20003900000 */
[----:B------:R-:W-:Y:S02]  /*0cd0*/  IMAD.MOV.U32 R0, RZ, RZ, R5 ;  /* 0x000000ffff007224 */ /* 0x000fe400078e0005 */
[----:B------:R-:W-:-:S03]  /*0ce0*/  IMAD.MOV.U32 R3, RZ, RZ, R7 ;  /* 0x000000ffff037224 */ /* 0x000fc600078e0007 */
[----:B------:R-:W-:Y:S02]  /*0cf0*/  SEL R8, R4, R6, P0 ;  /* 0x0000000604087207 */ /* 0x000fe40000000000 */
[----:B------:R-:W-:-:S06]  /*0d00*/  FSEL R9, R0, R3, P0 ;  /* 0x0000000300097208 */ /* 0x000fcc0000000000 */
[----:B------:R-:W-:-:S07]  /*0d10*/  @P1 LOP3.LUT R9, R3, 0x80000, RZ, 0xfc, !PT ;  /* 0x0008000003091812 */ /* 0x000fce00078efcff */
.L_x_50:
[----:B-----5:R-:W0:Y:S02]  /*0d20*/  LDC.64 R4, c[0x0][0x390] ;  /* 0x0000e400ff047b82 */ /* 0x020e240000000a00 */
[----:B0-----:R-:W-:-:S05]  /*0d30*/  IMAD.WIDE R2, R2, 0x8, R4 ;  /* 0x0000000802027825 */ /* 0x001fca00078e0204 */
[----:B------:R-:W-:Y:S01]  /*0d40*/  STG.E.64 desc[UR4][R2.64], R8 ;  /* 0x0000000802007986 */ /* 0x000fe2000c101b04 */
[----:B------:R-:W-:Y:S05]  /*0d50*/  EXIT ;  /* 0x000000000000794d */ /* 0x000fea0003800000 */
        .weak           $__internal_1_$__cuda_sm20_div_rn_f64_full
        .type           $__internal_1_$__cuda_sm20_div_rn_f64_full,@function
        .size           $__internal_1_$__cuda_sm20_div_rn_f64_full,($binCellOp$__internal_accurate_pow - $__internal_1_$__cuda_sm20_div_rn_f64_full)
$__internal_1_$__cuda_sm20_div_rn_f64_full:
        /* <DEDUP_REMOVED lines=67> */
.L_x_65:
        /* <DEDUP_REMOVED lines=16> */
.L_x_68:
[----:B------:R-:W-:Y:S01]  /*1290*/  LOP3.LUT R13, R7, 0x80000, RZ, 0xfc, !PT ;  /* 0x00080000070d7812 */ /* 0x000fe200078efcff */
[----:B------:R-:W-:Y:S01]  /*12a0*/  IMAD.MOV.U32 R12, RZ, RZ, R6 ;  /* 0x000000ffff0c7224 */ /* 0x000fe200078e0006 */
[----:B------:R-:W-:Y:S06]  /*12b0*/  BRA `(.L_x_66) ;  /* 0x0000000000087947 */ /* 0x000fec0003800000 */
.L_x_67:
[----:B------:R-:W-:Y:S01]  /*12c0*/  LOP3.LUT R13, R5, 0x80000, RZ, 0xfc, !PT ;  /* 0x00080000050d7812 */ /* 0x000fe200078efcff */
[----:B------:R-:W-:-:S07]  /*12d0*/  IMAD.MOV.U32 R12, RZ, RZ, R4 ;  /* 0x000000ffff0c7224 */ /* 0x000fce00078e0004 */
.L_x_66:
[----:B------:R-:W-:Y:S05]  /*12e0*/  BSYNC.RECONVERGENT B1 ;  /* 0x0000000000017941 */ /* 0x000fea0003800200 */
.L_x_64:
[----:B------:R-:W-:Y:S02]  /*12f0*/  IMAD.MOV.U32 R4, RZ, RZ, R0 ;  /* 0x000000ffff047224 */ /* 0x000fe400078e0000 */
[----:B------:R-:W-:Y:S02]  /*1300*/  IMAD.MOV.U32 R5, RZ, RZ, 0x0 ;  /* 0x00000000ff057424 */ /* 0x000fe400078e00ff */
[----:B------:R-:W-:Y:S02]  /*1310*/  IMAD.MOV.U32 R8, RZ, RZ, R12 ;  /* 0x000000ffff087224 */ /* 0x000fe400078e000c */
[----:B------:R-:W-:Y:S01]  /*1320*/  IMAD.MOV.U32 R9, RZ, RZ, R13 ;  /* 0x000000ffff097224 */ /* 0x000fe200078e000d */
[----:B------:R-:W-:Y:S06]  /*1330*/  RET.REL.NODEC R4 `(binCellOp) ;  /* 0xffffffec04307950 */ /* 0x000fec0003c3ffff */
        .type           $binCellOp$__internal_accurate_pow,@function
        .size           $binCellOp$__internal_accurate_pow,(.L_x_124 - $binCellOp$__internal_accurate_pow)
$binCellOp$__internal_accurate_pow:
[----:B------:R-:W-:Y:S01]  /*1340*/  SHF.R.U32.HI R3, RZ, 0x14, R11 ;  /* 0x00000014ff037819 */ /* 0x000fe2000001160b */
[----:B------:R-:W-:Y:S01]  /*1350*/  IMAD.MOV.U32 R14, RZ, RZ, RZ ;  /* 0x000000ffff0e7224 */ /* 0x000fe200078e00ff */
[----:B------:R-:W-:Y:S01]  /*1360*/  UMOV UR6, 0x7d2cafe2 ;  /* 0x7d2cafe200067882 */ /* 0x000fe20000000000 */
[----:B------:R-:W-:Y:S01]  /*1370*/  IMAD.MOV.U32 R20, RZ, RZ, 0x41ad3b5a ;  /* 0x41ad3b5aff147424 */ /* 0x000fe200078e00ff */
[----:B------:R-:W-:Y:S01]  /*1380*/  ISETP.NE.AND P1, PT, R3, RZ, PT ;  /* 0x000000ff0300720c */ /* 0x000fe20003f25270 */
[----:B------:R-:W-:Y:S01]  /*1390*/  IMAD.MOV.U32 R21, RZ, RZ, 0x3ed0f5d2 ;  /* 0x3ed0f5d2ff157424 */ /* 0x000fe200078e00ff */
[----:B------:R-:W-:-:S11]  /*13a0*/  UMOV UR7, 0x3eb0f5ff ;  /* 0x3eb0f5ff00077882 */ /* 0x000fd60000000000 */
[----:B------:R-:W-:-:S10]  /*13b0*/  @!P1 DMUL R8, R10, 1.80143985094819840000e+16 ;  /* 0x435000000a089828 */ /* 0x000fd40000000000 */
[----:B------:R-:W-:Y:S01]  /*13c0*/  @!P1 IMAD.MOV.U32 R11, RZ, RZ, R9 ;  /* 0x000000ffff0b9224 */ /* 0x000fe200078e0009 */
[----:B------:R-:W-:Y:S01]  /*13d0*/  @!P1 LEA.HI R3, R9, 0xffffffca, RZ, 0xc ;  /* 0xffffffca09039811 */ /* 0x000fe200078f60ff */
[----:B------:R-:W-:Y:S02]  /*13e0*/  @!P1 IMAD.MOV.U32 R10, RZ, RZ, R8 ;  /* 0x000000ffff0a9224 */ /* 0x000fe400078e0008 */
[----:B------:R-:W-:Y:S01]  /*13f0*/  IMAD.MOV.U32 R9, RZ, RZ, 0x43300000 ;  /* 0x43300000ff097424 */ /* 0x000fe200078e00ff */
[----:B------:R-:W-:Y:S01]  /*1400*/  LOP3.LUT R11, R11, 0x800fffff, RZ, 0xc0, !PT ;  /* 0x800fffff0b0b7812 */ /* 0x000fe200078ec0ff */
[----:B------:R-:W-:Y:S02]  /*1410*/  IMAD.MOV.U32 R16, RZ, RZ, R10 ;  /* 0x000000ffff107224 */ /* 0x000fe400078e000a */
[----:B------:R-:W-:Y:S01]  /*1420*/  VIADD R8, R3, 0xfffffc01 ;  /* 0xfffffc0103087836 */ /* 0x000fe20000000000 */
[----:B------:R-:W-:-:S04]  /*1430*/  LOP3.LUT R17, R11, 0x3ff00000, RZ, 0xfc, !PT ;  /* 0x3ff000000b117812 */ /* 0x000fc800078efcff */
[----:B------:R-:W-:-:S13]  /*1440*/  ISETP.GE.U32.AND P2, PT, R17, 0x3ff6a09f, PT ;  /* 0x3ff6a09f1100780c */ /* 0x000fda0003f46070 */
[----:B------:R-:W-:Y:S02]  /*1450*/  @P2 VIADD R11, R17, 0xfff00000 ;  /* 0xfff00000110b2836 */ /* 0x000fe40000000000 */
[----:B------:R-:W-:Y:S02]  /*1460*/  @P2 VIADD R8, R3, 0xfffffc02 ;  /* 0xfffffc0203082836 */ /* 0x000fe40000000000 */
[----:B------:R-:W-:-:S03]  /*1470*/  @P2 IMAD.MOV.U32 R17, RZ, RZ, R11 ;  /* 0x000000ffff112224 */ /* 0x000fc600078e000b */
[----:B------:R-:W-:-:S03]  /*1480*/  LOP3.LUT R8, R8, 0x80000000, RZ, 0x3c, !PT ;  /* 0x8000000008087812 */ /* 0x000fc600078e3cff */
        /* <DEDUP_REMOVED lines=8> */
[-C--:B------:R-:W-:Y:S02]  /*1510*/  DMUL R18, R10, R10.reuse ;  /* 0x0000000a0a127228 */ /* 0x080fe40000000000 */
[----:B------:R-:W-:Y:S02]  /*1520*/  DADD R22, R16, -R10 ;  /* 0x0000000010167229 */ /* 0x000fe4000000080a */
[----:B------:R-:W-:-:S04]  /*1530*/  DMUL R26, R10, R10 ;  /* 0x0000000a0a1a7228 */ /* 0x000fc80000000000 */
        /* <DEDUP_REMOVED lines=19> */
[----:B------:R-:W-:-:S03]  /*1670*/  UMOV UR7, 0x3f899999 ;  /* 0x3f89999900077882 */ /* 0x000fc60000000000 */
[----:B------:R-:W-:-:S03]  /*1680*/  DFMA R24, R14, R26, R24 ;  /* 0x0000001a0e18722b */ /* 0x000fc60000000018 */
        /* <DEDUP_REMOVED lines=8> */
[----:B------:R-:W-:-:S06]  /*1710*/  DFMA R20, R10, R10, -R26 ;  /* 0x0000000a0a14722b */ /* 0x000fcc000000081a */
[----:B------:R-:W-:Y:S01]  /*1720*/  DADD R18, RZ, R22 ;  /* 0x00000000ff127229 */ /* 0x000fe20000000016 */
[----:B------:R-:W-:Y:S02]  /*1730*/  VIADD R23, R15, 0x100000 ;  /* 0x001000000f177836 */ /* 0x000fe40000000000 */
[----:B------:R-:W-:-:S05]  /*1740*/  IMAD.MOV.U32 R22, RZ, RZ, R14 ;  /* 0x000000ffff167224 */ /* 0x000fca00078e000e */
[----:B------:R-:W-:Y:S01]  /*1750*/  DADD R18, R18, -UR6 ;  /* 0x8000000612127e29 */ /* 0x000fe20008000000 */
[----:B------:R-:W-:Y:S01]  /*1760*/  UMOV UR6, 0x80000000 ;  /* 0x8000000000067882 */ /* 0x000fe20000000000 */
[----:B------:R-:W-:Y:S01]  /*1770*/  DFMA R20, R10, R22, R20 ;  /* 0x000000160a14722b */ /* 0x000fe20000000014 */
[----:B------:R-:W-:-:S05]  /*1780*/  UMOV UR7, 0x43300000 ;  /* 0x4330000000077882 */ /* 0x000fca0000000000 */
[----:B------:R-:W-:Y:S02]  /*1790*/  DADD R22, R12, R18 ;  /* 0x000000000c167229 */ /* 0x000fe40000000012 */
[----:B------:R-:W-:-:S06]  /*17a0*/  DFMA R20, R10, R20, R24 ;  /* 0x000000140a14722b */ /* 0x000fcc0000000018 */
[----:B------:R-:W-:Y:S02]  /*17b0*/  DMUL R26, R22, R16 ;  /* 0x00000010161a7228 */ /* 0x000fe40000000000 */
[----:B------:R-:W-:-:S06]  /*17c0*/  DADD R24, R12, -R22 ;  /* 0x000000000c187229 */ /* 0x000fcc0000000816 */
[----:B------:R-:W-:Y:S02]  /*17d0*/  DFMA R12, R22, R16, -R26 ;  /* 0x00000010160c722b */ /* 0x000fe4000000081a */
[----:B------:R-:W-:-:S06]  /*17e0*/  DADD R24, R18, R24 ;  /* 0x0000000012187229 */ /* 0x000fcc0000000018 */
[----:B------:R-:W-:-:S08]  /*17f0*/  DFMA R12, R22, R20, R12 ;  /* 0x00000014160c722b */ /* 0x000fd0000000000c */
[----:B------:R-:W-:-:S08]  /*1800*/  DFMA R24, R24, R16, R12 ;  /* 0x000000101818722b */ /* 0x000fd0000000000c */
[----:B------:R-:W-:-:S08]  /*1810*/  DADD R16, R26, R24 ;  /* 0x000000001a107229 */ /* 0x000fd00000000018 */
[--C-:B------:R-:W-:Y:S02]  /*1820*/  DADD R12, R10, R16.reuse ;  /* 0x000000000a0c7229 */ /* 0x100fe40000000010 */
[----:B------:R-:W-:-:S06]  /*1830*/  DADD R26, R26, -R16 ;  /* 0x000000001a1a7229 */ /* 0x000fcc0000000810 */
[----:B------:R-:W-:Y:S02]  /*1840*/  DADD R10, R10, -R12 ;  /* 0x000000000a0a7229 */ /* 0x000fe4000000080c */
[----:B------:R-:W-:-:S06]  /*1850*/  DADD R26, R24, R26 ;  /* 0x00000000181a7229 */ /* 0x000fcc000000001a */
[----:B------:R-:W-:Y:S02]  /*1860*/  DADD R10, R16, R10 ;  /* 0x00000000100a7229 */ /* 0x000fe4000000000a */
[----:B------:R-:W-:Y:S01]  /*1870*/  DADD R16, R8, -UR6 ;  /* 0x8000000608107e29 */ /* 0x000fe20008000000 */
[----:B------:R-:W-:Y:S01]  /*1880*/  UMOV UR6, 0xfefa39ef ;  /* 0xfefa39ef00067882 */ /* 0x000fe20000000000 */
[----:B------:R-:W-:-:S04]  /*1890*/  UMOV UR7, 0x3fe62e42 ;  /* 0x3fe62e4200077882 */ /* 0x000fc80000000000 */
[----:B------:R-:W-:-:S08]  /*18a0*/  DADD R10, R26, R10 ;  /* 0x000000001a0a7229 */ /* 0x000fd0000000000a */
[----:B------:R-:W-:-:S08]  /*18b0*/  DADD R10, R14, R10 ;  /* 0x000000000e0a7229 */ /* 0x000fd0000000000a */
[----:B------:R-:W-:-:S08]  /*18c0*/  DADD R14, R12, R10 ;  /* 0x000000000c0e7229 */ /* 0x000fd0000000000a */
[--C-:B------:R-:W-:Y:S02]  /*18d0*/  DFMA R8, R16, UR6, R14.reuse ;  /* 0x0000000610087c2b */ /* 0x100fe4000800000e */
[----:B------:R-:W-:-:S06]  /*18e0*/  DADD R12, R12, -R14 ;  /* 0x000000000c0c7229 */ /* 0x000fcc000000080e */
[----:B------:R-:W-:Y:S01]  /*18f0*/  DFMA R18, -R16, UR6, R8 ;  /* 0x0000000610127c2b */ /* 0x000fe20008000108 */
[----:B------:R-:W-:Y:S01]  /*1900*/  UMOV UR6, 0x3b39803f ;  /* 0x3b39803f00067882 */ /* 0x000fe20000000000 */
[----:B------:R-:W-:Y:S01]  /*1910*/  DADD R12, R10, R12 ;  /* 0x000000000a0c7229 */ /* 0x000fe2000000000c */
[----:B------:R-:W-:-:S05]  /*1920*/  UMOV UR7, 0x3c7abc9e ;  /* 0x3c7abc9e00077882 */ /* 0x000fca0000000000 */
[----:B------:R-:W-:-:S08]  /*1930*/  DADD R18, -R14, R18 ;  /* 0x000000000e127229 */ /* 0x000fd00000000112 */
[----:B------:R-:W-:-:S08]  /*1940*/  DADD R12, R12, -R18 ;  /* 0x000000000c0c7229 */ /* 0x000fd00000000812 */
[----:B------:R-:W-:Y:S01]  /*1950*/  DFMA R12, R16, UR6, R12 ;  /* 0x00000006100c7c2b */ /* 0x000fe2000800000c */
[----:B------:R-:W-:Y:S01]  /*1960*/  UMOV UR6, 0xfefa39ef ;  /* 0xfefa39ef00067882 */ /* 0x000fe20000000000 */
[----:B------:R-:W-:Y:S01]  /*1970*/  IMAD.MOV.U32 R17, RZ, RZ, R7 ;  /* 0x000000ffff117224 */ /* 0x000fe200078e0007 */
[----:B------:R-:W-:Y:S01]  /*1980*/  UMOV UR7, 0x3fe62e42 ;  /* 0x3fe62e4200077882 */ /* 0x000fe20000000000 */
[----:B------:R-:W-:Y:S02]  /*1990*/  IMAD.MOV.U32 R16, RZ, RZ, R6 ;  /* 0x000000ffff107224 */ /* 0x000fe400078e0006 */
[C---:B------:R-:W-:Y:S01]  /*19a0*/  IMAD.IADD R10, R17.reuse, 0x1, R17 ;  /* 0x00000001110a7824 */ /* 0x040fe200078e0211 */
[----:B------:R-:W-:-:S04]  /*19b0*/  LOP3.LUT R3, R17, 0xff0fffff, RZ, 0xc0, !PT ;  /* 0xff0fffff11037812 */ /* 0x000fc800078ec0ff */
        /* <DEDUP_REMOVED lines=57> */
[----:B------:R-:W-:Y:S02]  /*1d50*/  @!P2 LEA.HI R3, R14, R14, RZ, 0x1 ;  /* 0x0000000e0e03a211 */ /* 0x000fe400078f08ff */
[----:B------:R-:W-:Y:S02]  /*1d60*/  FSEL R9, R9, RZ, P1 ;  /* 0x000000ff09097208 */ /* 0x000fe40000800000 */
[----:B------:R-:W-:-:S05]  /*1d70*/  @!P2 SHF.R.S32.HI R3, RZ, 0x1, R3 ;  /* 0x00000001ff03a819 */ /* 0x000fca0000011403 */
[----:B------:R-:W-:Y:S02]  /*1d80*/  @!P2 IMAD.IADD R12, R14, 0x1, -R3 ;  /* 0x000000010e0ca824 */ /* 0x000fe400078e0a03 */
[----:B------:R-:W-:-:S03]  /*1d90*/  @!P2 IMAD R19, R3, 0x100000, R19 ;  /* 0x001000000313a824 */ /* 0x000fc600078e0213 */
[----:B------:R-:W-:Y:S01]  /*1da0*/  @!P2 LEA R13, R12, 0x3ff00000, 0x14 ;  /* 0x3ff000000c0da811 */ /* 0x000fe200078ea0ff */
[----:B------:R-:W-:-:S06]  /*1db0*/  @!P2 IMAD.MOV.U32 R12, RZ, RZ, RZ ;  /* 0x000000ffff0ca224 */ /* 0x000fcc00078e00ff */
[----:B------:R-:W-:-:S11]  /*1dc0*/  @!P2 DMUL R8, R18, R12 ;  /* 0x0000000c1208a228 */ /* 0x000fd60000000000 */
.L_x_69:
[----:B------:R-:W-:Y:S02]  /*1dd0*/  DSETP.NEU.AND P1, PT, |R8|, +INF , PT ;  /* 0x7ff000000800742a */ /* 0x000fe40003f2d200 */
[----:B------:R-:W-:-:S12]  /*1de0*/  DADD R16, R10, R16 ;  /* 0x000000000a107229 */ /* 0x000fd80000000010 */
[----:B------:R-:W-:-:S10]  /*1df0*/  @P1 DFMA R8, R16, R8, R8 ;  /* 0x000000081008122b */ /* 0x000fd40000000008 */
[----:B------:R-:W-:Y:S02]  /*1e00*/  IMAD.MOV.U32 R3, RZ, RZ, R8 ;  /* 0x000000ffff037224 */ /* 0x000fe400078e0008 */
[----:B------:R-:W-:Y:S02]  /*1e10*/  IMAD.MOV.U32 R10, RZ, RZ, R9 ;  /* 0x000000ffff0a7224 */ /* 0x000fe400078e0009 */
[----:B------:R-:W-:Y:S02]  /*1e20*/  IMAD.MOV.U32 R8, RZ, RZ, R0 ;  /* 0x000000ffff087224 */ /* 0x000fe400078e0000 */
[----:B------:R-:W-:-:S04]  /*1e30*/  IMAD.MOV.U32 R9, RZ, RZ, 0x0 ;  /* 0x00000000ff097424 */ /* 0x000fc800078e00ff */
[----:B------:R-:W-:Y:S05]  /*1e40*/  RET.REL.NODEC R8 `(binCellOp) ;  /* 0xffffffe0086c7950 */ /* 0x000fea0003c3ffff */
.L_x_70:
        /* <DEDUP_REMOVED lines=11> */
.L_x_124:


//--------------------- .text.compareAndSet       --------------------------
	.section	.text.compareAndSet,"ax",@progbits
	.align	128
        .global         compareAndSet
        .type           compareAndSet,@function
        .size           compareAndSet,(.L_x_129 - compareAndSet)
        .other          compareAndSet,@"STO_CUDA_ENTRY STV_DEFAULT"
compareAndSet:
.text.compareAndSet:
[----:B------:R-:W-:Y:S01]  /*0000*/  LDC R1, c[0x0][0x37c] ;  /* 0x0000df00ff017b82 */ /* 0x000fe20000000800 */
[----:B------:R-:W0:Y:S07]  /*0010*/  S2R R3, SR_CTAID.Y ;  /* 0x0000000000037919 */ /* 0x000e2e0000002600 */
[----:B------:R-:W1:Y:S01]  /*0020*/  S2UR UR4, SR_CTAID.X ;  /* 0x00000000000479c3 */ /* 0x000e620000002500 */
[----:B------:R-:W2:Y:S01]  /*0030*/  LDCU.64 UR6, c[0x0][0x390] ;  /* 0x00007200ff0677ac */ /* 0x000ea20008000a00 */
[----:B------:R-:W0:Y:S01]  /*0040*/  S2R R2, SR_TID.Y ;  /* 0x0000000000027919 */ /* 0x000e220000002200 */
[----:B------:R-:W1:Y:S05]  /*0050*/  S2R R5, SR_TID.X ;  /* 0x0000000000057919 */ /* 0x000e6a0000002100 */
[----:B------:R-:W1:Y:S01]  /*0060*/  LDC R0, c[0x0][0x360] ;  /* 0x0000d800ff007b82 */ /* 0x000e620000000800 */
[----:B------:R-:W0:Y:S02]  /*0070*/  LDCU UR5, c[0x0][0x364] ;  /* 0x00006c80ff0577ac */ /* 0x000e240008000800 */
[----:B0-----:R-:W-:-:S02]  /*0080*/  IMAD R3, R3, UR5, R2 ;  /* 0x0000000503037c24 */ /* 0x001fc4000f8e0202 */
[----:B-1----:R-:W-:-:S03]  /*0090*/  IMAD R0, R0, UR4, R5 ;  /* 0x0000000400007c24 */ /* 0x002fc6000f8e0205 */
[----:B--2---:R-:W-:Y:S01]  /*00a0*/  ISETP.GE.AND P0, PT, R3, UR7, PT ;  /* 0x0000000703007c0c */ /* 0x004fe2000bf06270 */
[----:B------:R-:W-:-:S03]  /*00b0*/  IMAD R9, R0, UR7, R3 ;  /* 0x0000000700097c24 */ /* 0x000fc6000f8e0203 */
[----:B------:R-:W-:-:S13]  /*00c0*/  ISETP.LT.AND P0, PT, R0, UR6, !P0 ;  /* 0x0000000600007c0c */ /* 0x000fda000c701270 */
[----:B------:R-:W-:Y:S05]  /*00d0*/  @!P0 EXIT ;  /* 0x000000000000894d */ /* 0x000fea0003800000 */
[----:B------:R-:W0:Y:S01]  /*00e0*/  LDC.64 R2, c[0x0][0x380] ;  /* 0x0000e000ff027b82 */ /* 0x000e220000000a00 */
[----:B------:R-:W1:Y:S01]  /*00f0*/  LDCU.64 UR4, c[0x0][0x358] ;  /* 0x00006b00ff0477ac */ /* 0x000e620008000a00 */
[----:B------:R-:W2:Y:S06]  /*0100*/  LDCU.64 UR6, c[0x0][0x398] ;  /* 0x00007300ff0677ac */ /* 0x000eac0008000a00 */
[----:B------:R-:W3:Y:S01]  /*0110*/  LDC.64 R6, c[0x0][0x388] ;  /* 0x0000e200ff067b82 */ /* 0x000ee20000000a00 */
[----:B------:R-:W4:Y:S01]  /*0120*/  LDCU.64 UR8, c[0x0][0x3a0] ;  /* 0x00007400ff0877ac */ /* 0x000f220008000a00 */
[----:B0-----:R-:W-:-:S06]  /*0130*/  IMAD.WIDE R2, R9, 0x8, R2 ;  /* 0x0000000809027825 */ /* 0x001fcc00078e0202 */
[----:B-1----:R-:W2:Y:S02]  /*0140*/  LDG.E.64 R2, desc[UR4][R2.64] ;  /* 0x0000000402027981 */ /* 0x002ea4000c1e1b00 */
[----:B--2---:R-:W-:-:S08]  /*0150*/  DADD R4, R2, -UR6 ;  /* 0x8000000602047e29 */ /* 0x004fd00008000000 */
[----:B----4-:R-:W-:Y:S01]  /*0160*/  DSETP.GEU.AND P0, PT, |R4|, UR8, PT ;  /* 0x0000000804007e2a */ /* 0x010fe2000bf0e200 */
[----:B---3--:R-:W-:-:S13]  /*0170*/  IMAD.WIDE R4, R9, 0x8, R6 ;  /* 0x0000000809047825 */ /* 0x008fda00078e0206 */
[----:B------:R-:W-:Y:S05]  /*0180*/  @!P0 BRA `(.L_x_71) ;  /* 0x00000000001c8947 */ /* 0x000fea0003800000 */
[----:B------:R-:W-:-:S14]  /*0190*/  DSETP.GEU.AND P0, PT, R2, UR6, PT ;  /* 0x0000000602007e2a */ /* 0x000fdc000bf0e000 */
[----:B------:R-:W0:Y:S02]  /*01a0*/  @P0 LDC.64 R2, c[0x0][0x3b8] ;  /* 0x0000ee00ff020b82 */ /* 0x000e240000000a00 */
[----:B0-----:R0:W-:Y:S01]  /*01b0*/  @P0 STG.E.64 desc[UR4][R4.64], R2 ;  /* 0x0000000204000986 */ /* 0x0011e2000c101b04 */
[----:B------:R-:W-:Y:S05]  /*01c0*/  @P0 EXIT ;  /* 0x000000000000094d */ /* 0x000fea0003800000 */
[----:B0-----:R-:W0:Y:S02]  /*01d0*/  LDC.64 R2, c[0x0][0x3b0] ;  /* 0x0000ec00ff027b82 */ /* 0x001e240000000a00 */
[----:B0-----:R-:W-:Y:S01]  /*01e0*/  STG.E.64 desc[UR4][R4.64], R2 ;  /* 0x0000000204007986 */ /* 0x001fe2000c101b04 */
[----:B------:R-:W-:Y:S05]  /*01f0*/  EXIT ;  /* 0x000000000000794d */ /* 0x000fea0003800000 */
.L_x_71:
[----:B------:R-:W0:Y:S02]  /*0200*/  LDC.64 R2, c[0x0][0x3a8] ;  /* 0x0000ea00ff027b82 */ /* 0x000e240000000a00 */
[----:B0-----:R-:W-:Y:S01]  /*0210*/  STG.E.64 desc[UR4][R4.64], R2 ;  /* 0x0000000204007986 */ /* 0x001fe2000c101b04 */
[----:B------:R-:W-:Y:S05]  /*0220*/  EXIT ;  /* 0x000000000000794d */ /* 0x000fea0003800000 */
.L_x_72:
        /* <DEDUP_REMOVED lines=13> */
.L_x_129:


//--------------------- .text.relu                --------------------------
	.section	.text.relu,"ax",@progbits
	.align	128
        .global         relu
        .type           relu,@function
        .size           relu,(.L_x_130 - relu)
        .other          relu,@"STO_CUDA_ENTRY STV_DEFAULT"
relu:
.text.relu:
        /* <DEDUP_REMOVED lines=10> */
[----:B--2---:R-:W-:-:S04]  /*00a0*/  ISETP.GE.AND P0, PT, R5, UR7, PT ;  /* 0x0000000705007c0c */ /* 0x004fc8000bf06270 */
[----:B------:R-:W-:-:S13]  /*00b0*/  ISETP.LT.AND P0, PT, R0, UR6, !P0 ;  /* 0x0000000600007c0c */ /* 0x000fda000c701270 */
[----:B------:R-:W-:Y:S05]  /*00c0*/  @!P0 EXIT ;  /* 0x000000000000894d */ /* 0x000fea0003800000 */
[----:B------:R-:W0:Y:S01]  /*00d0*/  LDC.64 R2, c[0x0][0x380] ;  /* 0x0000e000ff027b82 */ /* 0x000e220000000a00 */
[----:B------:R-:W1:Y:S01]  /*00e0*/  LDCU.64 UR4, c[0x0][0x358] ;  /* 0x00006b00ff0477ac */ /* 0x000e620008000a00 */
[----:B------:R-:W-:-:S06]  /*00f0*/  IMAD R5, R0, UR7, R5 ;  /* 0x0000000700057c24 */ /* 0x000fcc000f8e0205 */
[----:B------:R-:W2:Y:S01]  /*0100*/  LDC.64 R6, c[0x0][0x388] ;  /* 0x0000e200ff067b82 */ /* 0x000ea20000000a00 */
[----:B0-----:R-:W-:-:S06]  /*0110*/  IMAD.WIDE R2, R5, 0x8, R2 ;  /* 0x0000000805027825 */ /* 0x001fcc00078e0202 */
[----:B-1----:R-:W3:Y:S01]  /*0120*/  LDG.E.64 R2, desc[UR4][R2.64] ;  /* 0x0000000402027981 */ /* 0x002ee2000c1e1b00 */
[----:B------:R-:W-:Y:S01]  /*0130*/  MOV R0, RZ ;  /* 0x000000ff00007202 */ /* 0x000fe20000000f00 */
[----:B------:R-:W-:Y:S02]  /*0140*/  HFMA2 R4, -RZ, RZ, 0, 0 ;  /* 0x00000000ff047431 */ /* 0x000fe400000001ff */
[----:B--2---:R-:W-:Y:S01]  /*0150*/  IMAD.WIDE R6, R5, 0x8, R6 ;  /* 0x0000000805067825 */ /* 0x004fe200078e0206 */
[----:B---3--:R-:W-:Y:S01]  /*0160*/  DSETP.MAX.AND P0, P1, RZ, R2, PT ;  /* 0x00000002ff00722a */ /* 0x008fe2000390f000 */
[----:B------:R-:W-:Y:S02]  /*0170*/  MOV R11, R3 ;  /* 0x00000003000b7202 */ /* 0x000fe40000000f00 */
[----:B------:R-:W-:-:S03]  /*0180*/  IMAD.MOV.U32 R9, RZ, RZ, R2 ;  /* 0x000000ffff097224 */ /* 0x000fc600078e0002 */
[----:B------:R-:W-:Y:S02]  /*0190*/  FSEL R13, R0, R11, P0 ;  /* 0x0000000b000d7208 */ /* 0x000fe40000000000 */
[----:B------:R-:W-:-:S06]  /*01a0*/  SEL R4, R4, R9, P0 ;  /* 0x0000000904047207 */ /* 0x000fcc0000000000 */
[----:B------:R-:W-:-:S05]  /*01b0*/  @P1 LOP3.LUT R13, R11, 0x80000, RZ, 0xfc, !PT ;  /* 0x000800000b0d1812 */ /* 0x000fca00078efcff */
[----:B------:R-:W-:-:S05]  /*01c0*/  IMAD.MOV.U32 R5, RZ, RZ, R13 ;  /* 0x000000ffff057224 */ /* 0x000fca00078e000d */
[----:B------:R-:W-:Y:S01]  /*01d0*/  STG.E.64 desc[UR4][R6.64], R4 ;  /* 0x0000000406007986 */ /* 0x000fe2000c101b04 */
[----:B------:R-:W-:Y:S05]  /*01e0*/  EXIT ;  /* 0x000000000000794d */ /* 0x000fea0003800000 */
.L_x_73:
        /* <DEDUP_REMOVED lines=9> */
.L_x_130:


//--------------------- .text.dense_matrix_copy   --------------------------
	.section	.text.dense_matrix_copy,"ax",@progbits
	.align	128
        .global         dense_matrix_copy
        .type           dense_matrix_copy,@function
        .size           dense_matrix_copy,(.L_x_131 - dense_matrix_copy)
        .other          dense_matrix_copy,@"STO_CUDA_ENTRY STV_DEFAULT"
dense_matrix_copy:
.text.dense_matrix_copy:
        /* <DEDUP_REMOVED lines=15> */
[----:B------:R-:W1:Y:S07]  /*00f0*/  LDCU.64 UR4, c[0x0][0x358] ;  /* 0x00006b00ff0477ac */ /* 0x000e6e0008000a00 */
[----:B------:R-:W2:Y:S01]  /*0100*/  LDC.64 R4, c[0x0][0x388] ;  /* 0x0000e200ff047b82 */ /* 0x000ea20000000a00 */
[----:B0-----:R-:W-:-:S06]  /*0110*/  IMAD.WIDE R2, R7, 0x8, R2 ;  /* 0x0000000807027825 */ /* 0x001fcc00078e0202 */
[----:B-1----:R-:W3:Y:S01]  /*0120*/  LDG.E.64 R2, desc[UR4][R2.64] ;  /* 0x0000000402027981 */ /* 0x002ee2000c1e1b00 */
[----:B--2---:R-:W-:-:S05]  /*0130*/  IMAD.WIDE R4, R7, 0x8, R4 ;  /* 0x0000000807047825 */ /* 0x004fca00078e0204 */
[----:B---3--:R-:W-:Y:S01]  /*0140*/  STG.E.64 desc[UR4][R4.64], R2 ;  /* 0x0000000204007986 */ /* 0x008fe2000c101b04 */
[----:B------:R-:W-:Y:S05]  /*0150*/  EXIT ;  /* 0x000000000000794d */ /* 0x000fea0003800000 */
.L_x_74:
        /* <DEDUP_REMOVED lines=10> */
.L_x_131:


//--------------------- .text.dense_matrix_set    --------------------------
	.section	.text.dense_matrix_set,"ax",@progbits
	.align	128
        .global         dense_matrix_set
        .type           dense_matrix_set,@function
        .size           dense_matrix_set,(.L_x_132 - dense_matrix_set)
        .other          dense_matrix_set,@"STO_CUDA_ENTRY STV_DEFAULT"
dense_matrix_set:
.text.dense_matrix_set:
        /* <DEDUP_REMOVED lines=15> */
[----:B------:R-:W1:Y:S07]  /*00f0*/  LDCU.64 UR4, c[0x0][0x358] ;  /* 0x00006b00ff0477ac */ /* 0x000e6e0008000a00 */
[----:B------:R-:W1:Y:S01]  /*0100*/  LDC.64 R4, c[0x0][0x388] ;  /* 0x0000e200ff047b82 */ /* 0x000e620000000a00 */
[----:B0-----:R-:W-:-:S05]  /*0110*/  IMAD.WIDE R2, R7, 0x8, R2 ;  /* 0x0000000807027825 */ /* 0x001fca00078e0202 */
[----:B-1----:R-:W-:Y:S01]  /*0120*/  STG.E.64 desc[UR4][R2.64], R4 ;  /* 0x0000000402007986 */ /* 0x002fe2000c101b04 */
[----:B------:R-:W-:Y:S05]  /*0130*/  EXIT ;  /* 0x000000000000794d */ /* 0x000fea0003800000 */
.L_x_75:
        /* <DEDUP_REMOVED lines=12> */
.L_x_132:


//--------------------- .text.copyUpperToLowerTriangleDense --------------------------
	.section	.text.copyUpperToLowerTriangleDense,"ax",@progbits
	.align	128
        .global         copyUpperToLowerTriangleDense
        .type           copyUpperToLowerTriangleDense,@function
        .size           copyUpperToLowerTriangleDense,(.L_x_133 - copyUpperToLowerTriangleDense)
        .other          copyUpperToLowerTriangleDense,@"STO_CUDA_ENTRY STV_DEFAULT"
copyUpperToLowerTriangleDense:
.text.copyUpperToLowerTriangleDense:
[----:B------:R-:W-:Y:S01]  /*0000*/  LDC R1, c[0x0][0x37c] ;  /* 0x0000df00ff017b82 */ /* 0x000fe20000000800 */
[----:B------:R-:W0:Y:S01]  /*0010*/  S2R R0, SR_CTAID.X ;  /* 0x0000000000007919 */ /* 0x000e220000002500 */
[----:B------:R-:W0:Y:S01]  /*0020*/  LDCU UR4, c[0x0][0x360] ;  /* 0x00006c00ff0477ac */ /* 0x000e220008000800 */
[----:B------:R-:W0:Y:S01]  /*0030*/  S2R R3, SR_TID.X ;  /* 0x0000000000037919 */ /* 0x000e220000002100 */
[----:B------:R-:W1:Y:S01]  /*0040*/  LDCU UR5, c[0x0][0x364] ;  /* 0x00006c80ff0577ac */ /* 0x000e620008000800 */
[----:B------:R-:W1:Y:S01]  /*0050*/  S2R R2, SR_CTAID.Y ;  /* 0x0000000000027919 */ /* 0x000e620000002600 */
[----:B------:R-:W2:Y:S01]  /*0060*/  LDCU.64 UR6, c[0x0][0x388] ;  /* 0x00007100ff0677ac */ /* 0x000ea20008000a00 */
[----:B------:R-:W1:Y:S01]  /*0070*/  S2R R5, SR_TID.Y ;  /* 0x0000000000057919 */ /* 0x000e620000002200 */
[----:B0-----:R-:W-:Y:S02]  /*0080*/  IMAD R0, R0, UR4, R3 ;  /* 0x0000000400007c24 */ /* 0x001fe4000f8e0203 */
[----:B-1----:R-:W-:-:S04]  /*0090*/  IMAD R3, R2, UR5, R5 ;  /* 0x0000000502037c24 */ /* 0x002fc8000f8e0205 */
[----:B--2---:R-:W-:-:S05]  /*00a0*/  IMAD R7, R3, UR6, R0 ;  /* 0x0000000603077c24 */ /* 0x004fca000f8e0200 */
[----:B------:R-:W-:-:S04]  /*00b0*/  ISETP.GE.AND P0, PT, R7, UR7, PT ;  /* 0x0000000707007c0c */ /* 0x000fc8000bf06270 */
[----:B------:R-:W-:-:S13]  /*00c0*/  ISETP.GT.AND P0, PT, R3, R0, !P0 ;  /* 0x000000000300720c */ /* 0x000fda0004704270 */
[----:B------:R-:W-:Y:S05]  /*00d0*/  @!P0 EXIT ;  /* 0x000000000000894d */ /* 0x000fea0003800000 */
[----:B------:R-:W0:Y:S01]  /*00e0*/  LDC.64 R4, c[0x0][0x380] ;  /* 0x0000e000ff047b82 */ /* 0x000e220000000a00 */
[----:B------:R-:W1:Y:S01]  /*00f0*/  LDCU.64 UR4, c[0x0][0x358] ;  /* 0x00006b00ff0477ac */ /* 0x000e620008000a00 */
[----:B------:R-:W-:-:S04]  /*0100*/  IMAD R3, R0, UR6, R3 ;  /* 0x0000000600037c24 */ /* 0x000fc8000f8e0203 */
[----:B0-----:R-:W-:-:S06]  /*0110*/  IMAD.WIDE R2, R3, 0x8, R4 ;  /* 0x0000000803027825 */ /* 0x001fcc00078e0204 */
[----:B-1----:R-:W2:Y:S01]  /*0120*/  LDG.E.64 R2, desc[UR4][R2.64] ;  /* 0x0000000402027981 */ /* 0x002ea2000c1e1b00 */
[----:B------:R-:W-:-:S05]  /*0130*/  IMAD.WIDE R4, R7, 0x8, R4 ;  /* 0x0000000807047825 */ /* 0x000fca00078e0204 */
[----:B--2---:R-:W-:Y:S01]  /*0140*/  STG.E.64 desc[UR4][R4.64], R2 ;  /* 0x0000000204007986 */ /* 0x004fe2000c101b04 */
[----:B------:R-:W-:Y:S05]  /*0150*/  EXIT ;  /* 0x000000000000794d */ /* 0x000fea0003800000 */
.L_x_76:
        /* <DEDUP_REMOVED lines=10> */
.L_x_133:


//--------------------- .nv.shared.reduce         --------------------------
	.section	.nv.shared.reduce,"aw",@nobits
	.sectionflags	@""
	.align	16
	.zero		1024


//--------------------- .nv.shared.reserved.0     --------------------------
	.section	.nv.shared.reserved.0,"aw",@nobits
	.weak		__nv_reservedSMEM_offset_0_alias
	.size		__nv_reservedSMEM_offset_0_alias, 0, 64
	.other		__nv_reservedSMEM_offset_0_alias,@"STO_CUDA_RESERVED_SHARED STV_DEFAULT"
__nv_reservedSMEM_offset_0_alias:
	.zero		0
	.zero		64


//--------------------- .nv.shared.fill           --------------------------
	.section	.nv.shared.fill,"aw",@nobits
	.sectionflags	@""
	.align	16
	.zero		1024


//--------------------- .nv.shared.binCellScalarOp --------------------------
	.section	.nv.shared.binCellScalarOp,"aw",@nobits
	.sectionflags	@""
	.align	16
	.zero		1024


//--------------------- .nv.shared.binCellOp      --------------------------
	.section	.nv.shared.binCellOp,"aw",@nobits
	.sectionflags	@""
	.align	16
	.zero		1024


//--------------------- .nv.shared.compareAndSet  --------------------------
	.section	.nv.shared.compareAndSet,"aw",@nobits
	.sectionflags	@""
	.align	16
	.zero		1024


//--------------------- .nv.shared.relu           --------------------------
	.section	.nv.shared.relu,"aw",@nobits
	.sectionflags	@""
	.align	16
	.zero		1024


//--------------------- .nv.shared.dense_matrix_copy --------------------------
	.section	.nv.shared.dense_matrix_copy,"aw",@nobits
	.sectionflags	@""
	.align	16
	.zero		1024


//--------------------- .nv.shared.dense_matrix_set --------------------------
	.section	.nv.shared.dense_matrix_set,"aw",@nobits
	.sectionflags	@""
	.align	16
	.zero		1024


//--------------------- .nv.shared.copyUpperToLowerTriangleDense --------------------------
	.section	.nv.shared.copyUpperToLowerTriangleDense,"aw",@nobits
	.sectionflags	@""
	.align	16
	.zero		1024


//--------------------- .nv.constant0.reduce      --------------------------
	.section	.nv.constant0.reduce,"a",@progbits
	.sectionflags	@""
	.align	4
.nv.constant0.reduce:
	.zero		916


//--------------------- .nv.constant0.fill        --------------------------
	.section	.nv.constant0.fill,"a",@progbits
	.sectionflags	@""
	.align	4
.nv.constant0.fill:
	.zero		916


//--------------------- .nv.constant0.binCellScalarOp --------------------------
	.section	.nv.constant0.binCellScalarOp,"a",@progbits
	.sectionflags	@""
	.align	4
.nv.constant0.binCellScalarOp:
	.zero		936


//--------------------- .nv.constant0.binCellOp   --------------------------
	.section	.nv.constant0.binCellOp,"a",@progbits
	.sectionflags	@""
	.align	4
.nv.constant0.binCellOp:
	.zero		940


//--------------------- .nv.constant0.compareAndSet --------------------------
	.section	.nv.constant0.compareAndSet,"a",@progbits
	.sectionflags	@""
	.align	4
.nv.constant0.compareAndSet:
	.zero		960


//--------------------- .nv.constant0.relu        --------------------------
	.section	.nv.constant0.relu,"a",@progbits
	.sectionflags	@""
	.align	4
.nv.constant0.relu:
	.zero		920


//--------------------- .nv.constant0.dense_matrix_copy --------------------------
	.section	.nv.constant0.dense_matrix_copy,"a",@progbits
	.sectionflags	@""
	.align	4
.nv.constant0.dense_matrix_copy:
	.zero		920


//--------------------- .nv.constant0.dense_matrix_set --------------------------
	.section	.nv.constant0.dense_matrix_set,"a",@progbits
	.sectionflags	@""
	.align	4
.nv.constant0.dense_matrix_set:
	.zero		920


//--------------------- .nv.constant0.copyUpperToLowerTriangleDense --------------------------
	.section	.nv.constant0.copyUpperToLowerTriangleDense,"a",@progbits
	.sectionflags	@""
	.align	4
.nv.constant0.copyUpperToLowerTriangleDense:
	.zero		912


//--------------------- SYMBOLS --------------------------

	.type		.nv.reservedSmem.offset0,@object
	.size		.nv.reservedSmem.offset0,0x4
	.type		.nv.reservedSmem.cap,@object
	.size		.nv.reservedSmem.cap,0x4
